// auto-generated by cutlass_sweep.conv — config: {"arch": "sm_90", "cluster_m": 1, "cluster_n": 1, "conv_kind": "fprop", "dtype": "bf16", "ndim": 3, "tile_k": 32, "tile_m": 256, "tile_n": 64}
#include "cutlass/cutlass.h"
#include "cute/tensor.hpp"
#include "cutlass/kernel_hardware_info.hpp"
#include "cutlass/conv/convolution.h"
#include "cutlass/conv/dispatch_policy.hpp"
#include "cutlass/conv/collective/collective_builder.hpp"
#include "cutlass/conv/kernel/conv_universal.hpp"
#include "cutlass/conv/device/conv_universal_adapter.hpp"
#include "cutlass/epilogue/collective/collective_builder.hpp"

using namespace cute;
using Elem = cutlass::bfloat16_t;
using Acc  = float;
using LayoutAB = cutlass::layout::TensorNDHWC;
using LayoutC  = cutlass::layout::TensorNDHWC;
constexpr auto ConvOp = cutlass::conv::Operator::kFprop;
using TileShape    = Shape<_256, _64, Shape<_32>>;
using ClusterShape = Shape<_1, _1, _1>;

using CollectiveEpilogue = typename cutlass::epilogue::collective::CollectiveBuilder<
    cutlass::arch::Sm90, cutlass::arch::OpClassTensorOp,
    TileShape, ClusterShape,
    cutlass::epilogue::collective::EpilogueTileAuto,
    Acc, Acc,
    Elem, LayoutC, 128 / cutlass::sizeof_bits<Elem>::value,
    Elem, LayoutC, 128 / cutlass::sizeof_bits<Elem>::value,
    cutlass::epilogue::collective::EpilogueScheduleAuto
  >::CollectiveOp;

using CollectiveMainloop = typename cutlass::conv::collective::CollectiveBuilder<
    cutlass::arch::Sm90, cutlass::arch::OpClassTensorOp, ConvOp,
    Elem, LayoutAB, 128 / cutlass::sizeof_bits<Elem>::value,
    Elem, LayoutAB, 128 / cutlass::sizeof_bits<Elem>::value,
    Acc,
    TileShape, ClusterShape,
    cutlass::conv::collective::StageCountAutoCarveout<
        static_cast<int>(sizeof(typename CollectiveEpilogue::SharedStorage))>,
    cutlass::conv::collective::KernelScheduleAuto
  >::CollectiveOp;

using ProblemShape = cutlass::conv::ConvProblemShape<
    ConvOp, CollectiveMainloop::DispatchPolicy::NumSpatialDimensions>;
using ConvKernel = cutlass::conv::kernel::ConvUniversal<
    ProblemShape, CollectiveMainloop, CollectiveEpilogue>;
using Conv = cutlass::conv::device::ConvUniversalAdapter<ConvKernel>;

auto* _anchor = &cutlass::device_kernel<ConvKernel>;


// ===== COMPILED SASS (sm_90a) =====

	.target	sm_90a

	.elftype	@"ET_EXEC"


//--------------------- .note.nv.tkinfo           --------------------------
	.section	.note.nv.tkinfo,"",@"SHT_NOTE"
	.sectionflags	@"SHF_NOTE_NV_TKINFO"
	.tkinfo
        /*0018*/ 	.word	0x00000002
        /*0030*/ 	.string	""
        /*0030*/ 	.string	"ptxas"
        /*0030*/ 	.string	"Cuda compilation tools, release 13.0, V13.0.88"
        /*0030*/ 	.string	"Build cuda_13.0.r13.0/compiler.36424714_0"
        /*0030*/ 	.string	"-arch sm_90a -m 64 "



//--------------------- .note.nv.cuinfo           --------------------------
	.section	.note.nv.cuinfo,"",@"SHT_NOTE"
	.sectionflags	@"SHF_NOTE_NV_CUINFO"
        /*0018*/ 	.short	0x0002
        /*001a*/ 	.short	0x005a
        /*001c*/ 	.short	0x0082
	.zero		2


//--------------------- .nv.info                  --------------------------
	.section	.nv.info,"",@"SHT_CUDA_INFO"
	.align	4


	//----- nvinfo : EIATTR_REGCOUNT
	.align		4
        /*0000*/ 	.byte	0x04, 0x2f
        /*0002*/ 	.short	(.L_12 - .L_11)
	.align		4
.L_11:
        /*0004*/ 	.word	index@(_ZN7cutlass13device_kernelINS_4conv6kernel13ConvUniversalINS1_16ConvProblemShapeILNS1_8OperatorE0ELi3EEENS1_10collective14CollectiveConvINS1_46MainloopSm90TmaGmmaWarpSpecializedImplicitGemmILS5_0ELi11ELi3EN4cute5tupleIJNSA_1CILi1EEESD_SD_EEENS1_36KernelImplicitTmaWarpSpecializedSm90ELi1EEENSB_IJNSC_ILi256EEENSC_ILi64EEENSB_IJNSC_ILi32EEEEEEEEENS_10bfloat16_tESM_NSA_8TiledMMAINSA_8MMA_AtomIJNSA_4SM904GMMA27MMA_64x64x16_F32BF16BF16_SSILNSQ_5MajorE0ELSS_0ELNSQ_7ScaleInE1ELST_1EEEEEENSA_6LayoutISE_NSB_IJNSC_ILi0EEESX_SX_EEEEENSB_IJNSA_10UnderscoreES10_S10_EEEEENS7_6detail26Sm90ImplicitGemmTileTraitsINSA_20SM90_TMA_LOAD_IM2COLENSA_14ComposedLayoutINSA_7SwizzleILi2ELi4ELi3EEENSA_18smem_ptr_flag_bitsILi16EEENSW_INSB_IJNSB_IJNSC_ILi8EEESJ_EEENSB_IJSJ_SD_EEENSB_IJSD_NSC_ILi11EEEEEEEEENSB_IJNSB_IJSJ_SH_EEENSB_IJSD_SX_EEENSB_IJSX_NSC_ILi8192EEEEEEEEEEEEEvEENS14_INSA_13SM90_TMA_LOADENS16_IS18_S1A_NSW_INSB_IJNSB_IJS1B_S1B_EEES1D_S1F_EEENSB_IJS1H_S1I_NSB_IJSX_NSC_ILi2048EEEEEEEEEEEEEvEEEENS_8epilogue10collective6detail29Sm90TmaWarpSpecializedAdapterINS20_15DefaultEpilogueISM_NSB_IJNSB_IJllllEEESD_SX_EEES25_NS1Z_6thread17LinearCombinationISM_Li1EffLNS26_9ScaleType4KindE0ELNS_15FloatRoundStyleE2ESM_EENS_4gemm15EpilogueDefaultEEEEEvvEEEEvNT_6ParamsE)
        /*0008*/ 	.word	0x0000009a


	//----- nvinfo : EIATTR_FRAME_SIZE
	.align		4
.L_12:
        /*000c*/ 	.byte	0x04, 0x11
        /*000e*/ 	.short	(.L_14 - .L_13)
	.align		4
.L_13:
        /*0010*/ 	.word	index@(_ZN7cutlass13device_kernelINS_4conv6kernel13ConvUniversalINS1_16ConvProblemShapeILNS1_8OperatorE0ELi3EEENS1_10collective14CollectiveConvINS1_46MainloopSm90TmaGmmaWarpSpecializedImplicitGemmILS5_0ELi11ELi3EN4cute5tupleIJNSA_1CILi1EEESD_SD_EEENS1_36KernelImplicitTmaWarpSpecializedSm90ELi1EEENSB_IJNSC_ILi256EEENSC_ILi64EEENSB_IJNSC_ILi32EEEEEEEEENS_10bfloat16_tESM_NSA_8TiledMMAINSA_8MMA_AtomIJNSA_4SM904GMMA27MMA_64x64x16_F32BF16BF16_SSILNSQ_5MajorE0ELSS_0ELNSQ_7ScaleInE1ELST_1EEEEEENSA_6LayoutISE_NSB_IJNSC_ILi0EEESX_SX_EEEEENSB_IJNSA_10UnderscoreES10_S10_EEEEENS7_6detail26Sm90ImplicitGemmTileTraitsINSA_20SM90_TMA_LOAD_IM2COLENSA_14ComposedLayoutINSA_7SwizzleILi2ELi4ELi3EEENSA_18smem_ptr_flag_bitsILi16EEENSW_INSB_IJNSB_IJNSC_ILi8EEESJ_EEENSB_IJSJ_SD_EEENSB_IJSD_NSC_ILi11EEEEEEEEENSB_IJNSB_IJSJ_SH_EEENSB_IJSD_SX_EEENSB_IJSX_NSC_ILi8192EEEEEEEEEEEEEvEENS14_INSA_13SM90_TMA_LOADENS16_IS18_S1A_NSW_INSB_IJNSB_IJS1B_S1B_EEES1D_S1F_EEENSB_IJS1H_S1I_NSB_IJSX_NSC_ILi2048EEEEEEEEEEEEEvEEEENS_8epilogue10collective6detail29Sm90TmaWarpSpecializedAdapterINS20_15DefaultEpilogueISM_NSB_IJNSB_IJllllEEESD_SX_EEES25_NS1Z_6thread17LinearCombinationISM_Li1EffLNS26_9ScaleType4KindE0ELNS_15FloatRoundStyleE2ESM_EENS_4gemm15EpilogueDefaultEEEEEvvEEEEvNT_6ParamsE)
        /*0014*/ 	.word	0x00000000


	//----- nvinfo : EIATTR_MIN_STACK_SIZE
	.align		4
.L_14:
        /*0018*/ 	.byte	0x04, 0x12
        /*001a*/ 	.short	(.L_16 - .L_15)
	.align		4
.L_15:
        /*001c*/ 	.word	index@(_ZN7cutlass13device_kernelINS_4conv6kernel13ConvUniversalINS1_16ConvProblemShapeILNS1_8OperatorE0ELi3EEENS1_10collective14CollectiveConvINS1_46MainloopSm90TmaGmmaWarpSpecializedImplicitGemmILS5_0ELi11ELi3EN4cute5tupleIJNSA_1CILi1EEESD_SD_EEENS1_36KernelImplicitTmaWarpSpecializedSm90ELi1EEENSB_IJNSC_ILi256EEENSC_ILi64EEENSB_IJNSC_ILi32EEEEEEEEENS_10bfloat16_tESM_NSA_8TiledMMAINSA_8MMA_AtomIJNSA_4SM904GMMA27MMA_64x64x16_F32BF16BF16_SSILNSQ_5MajorE0ELSS_0ELNSQ_7ScaleInE1ELST_1EEEEEENSA_6LayoutISE_NSB_IJNSC_ILi0EEESX_SX_EEEEENSB_IJNSA_10UnderscoreES10_S10_EEEEENS7_6detail26Sm90ImplicitGemmTileTraitsINSA_20SM90_TMA_LOAD_IM2COLENSA_14ComposedLayoutINSA_7SwizzleILi2ELi4ELi3EEENSA_18smem_ptr_flag_bitsILi16EEENSW_INSB_IJNSB_IJNSC_ILi8EEESJ_EEENSB_IJSJ_SD_EEENSB_IJSD_NSC_ILi11EEEEEEEEENSB_IJNSB_IJSJ_SH_EEENSB_IJSD_SX_EEENSB_IJSX_NSC_ILi8192EEEEEEEEEEEEEvEENS14_INSA_13SM90_TMA_LOADENS16_IS18_S1A_NSW_INSB_IJNSB_IJS1B_S1B_EEES1D_S1F_EEENSB_IJS1H_S1I_NSB_IJSX_NSC_ILi2048EEEEEEEEEEEEEvEEEENS_8epilogue10collective6detail29Sm90TmaWarpSpecializedAdapterINS20_15DefaultEpilogueISM_NSB_IJNSB_IJllllEEESD_SX_EEES25_NS1Z_6thread17LinearCombinationISM_Li1EffLNS26_9ScaleType4KindE0ELNS_15FloatRoundStyleE2ESM_EENS_4gemm15EpilogueDefaultEEEEEvvEEEEvNT_6ParamsE)
        /*0020*/ 	.word	0x00000000
.L_16:


//--------------------- .nv.compat                --------------------------
	.section	.nv.compat,"",@"SHT_CUDA_COMPAT_INFO"
	.align	4
        /*0000*/ 	.byte	0x02, 0x09, 0x01, 0x00, 0x02, 0x02, 0x04, 0x00, 0x02, 0x05, 0x05, 0x00, 0x03, 0x07, 0x01, 0x01
        /*0010*/ 	.byte	0x02, 0x03, 0x01, 0x00, 0x02, 0x06, 0x01, 0x00, 0x04, 0x0b, 0x08, 0x00, 0x00, 0x00, 0x00, 0x00
        /*0020*/ 	.byte	0x00, 0x00, 0x00, 0x00


//--------------------- .nv.info._ZN7cutlass13device_kernelINS_4conv6kernel13ConvUniversalINS1_16ConvProblemShapeILNS1_8OperatorE0ELi3EEENS1_10collective14CollectiveConvINS1_46MainloopSm90TmaGmmaWarpSpecializedImplicitGemmILS5_0ELi11ELi3EN4cute5tupleIJNSA_1CILi1EEESD_SD_EEENS1_36KernelImplicitTmaWarpSpecializedSm90ELi1EEENSB_IJNSC_ILi256EEENSC_ILi64EEENSB_IJNSC_ILi32EEEEEEEEENS_10bfloat16_tESM_NSA_8TiledMMAINSA_8MMA_AtomIJNSA_4SM904GMMA27MMA_64x64x16_F32BF16BF16_SSILNSQ_5MajorE0ELSS_0ELNSQ_7ScaleInE1ELST_1EEEEEENSA_6LayoutISE_NSB_IJNSC_ILi0EEESX_SX_EEEEENSB_IJNSA_10UnderscoreES10_S10_EEEEENS7_6detail26Sm90ImplicitGemmTileTraitsINSA_20SM90_TMA_LOAD_IM2COLENSA_14ComposedLayoutINSA_7SwizzleILi2ELi4ELi3EEENSA_18smem_ptr_flag_bitsILi16EEENSW_INSB_IJNSB_IJNSC_ILi8EEESJ_EEENSB_IJSJ_SD_EEENSB_IJSD_NSC_ILi11EEEEEEEEENSB_IJNSB_IJSJ_SH_EEENSB_IJSD_SX_EEENSB_IJSX_NSC_ILi8192EEEEEEEEEEEEEvEENS14_INSA_13SM90_TMA_LOADENS16_IS18_S1A_NSW_INSB_IJNSB_IJS1B_S1B_EEES1D_S1F_EEENSB_IJS1H_S1I_NSB_IJSX_NSC_ILi2048EEEEEEEEEEEEEvEEEENS_8epilogue10collective6detail29Sm90TmaWarpSpecializedAdapterINS20_15DefaultEpilogueISM_NSB_IJNSB_IJllllEEESD_SX_EEES25_NS1Z_6thread17LinearCombinationISM_Li1EffLNS26_9ScaleType4KindE0ELNS_15FloatRoundStyleE2ESM_EENS_4gemm15EpilogueDefaultEEEEEvvEEEEvNT_6ParamsE --------------------------
	.section	.nv.info._ZN7cutlass13device_kernelINS_4conv6kernel13ConvUniversalINS1_16ConvProblemShapeILNS1_8OperatorE0ELi3EEENS1_10collective14CollectiveConvINS1_46MainloopSm90TmaGmmaWarpSpecializedImplicitGemmILS5_0ELi11ELi3EN4cute5tupleIJNSA_1CILi1EEESD_SD_EEENS1_36KernelImplicitTmaWarpSpecializedSm90ELi1EEENSB_IJNSC_ILi256EEENSC_ILi64EEENSB_IJNSC_ILi32EEEEEEEEENS_10bfloat16_tESM_NSA_8TiledMMAINSA_8MMA_AtomIJNSA_4SM904GMMA27MMA_64x64x16_F32BF16BF16_SSILNSQ_5MajorE0ELSS_0ELNSQ_7ScaleInE1ELST_1EEEEEENSA_6LayoutISE_NSB_IJNSC_ILi0EEESX_SX_EEEEENSB_IJNSA_10UnderscoreES10_S10_EEEEENS7_6detail26Sm90ImplicitGemmTileTraitsINSA_20SM90_TMA_LOAD_IM2COLENSA_14ComposedLayoutINSA_7SwizzleILi2ELi4ELi3EEENSA_18smem_ptr_flag_bitsILi16EEENSW_INSB_IJNSB_IJNSC_ILi8EEESJ_EEENSB_IJSJ_SD_EEENSB_IJSD_NSC_ILi11EEEEEEEEENSB_IJNSB_IJSJ_SH_EEENSB_IJSD_SX_EEENSB_IJSX_NSC_ILi8192EEEEEEEEEEEEEvEENS14_INSA_13SM90_TMA_LOADENS16_IS18_S1A_NSW_INSB_IJNSB_IJS1B_S1B_EEES1D_S1F_EEENSB_IJS1H_S1I_NSB_IJSX_NSC_ILi2048EEEEEEEEEEEEEvEEEENS_8epilogue10collective6detail29Sm90TmaWarpSpecializedAdapterINS20_15DefaultEpilogueISM_NSB_IJNSB_IJllllEEESD_SX_EEES25_NS1Z_6thread17LinearCombinationISM_Li1EffLNS26_9ScaleType4KindE0ELNS_15FloatRoundStyleE2ESM_EENS_4gemm15EpilogueDefaultEEEEEvvEEEEvNT_6ParamsE,"",@"SHT_CUDA_INFO"
	.sectionflags	@""
	.align	4


	//----- nvinfo : EIATTR_CUDA_API_VERSION
	.align		4
        /*0000*/ 	.byte	0x04, 0x37
        /*0002*/ 	.short	(.L_18 - .L_17)
.L_17:
        /*0004*/ 	.word	0x00000082


	//----- nvinfo : EIATTR_KPARAM_INFO
	.align		4
.L_18:
        /*0008*/ 	.byte	0x04, 0x17
        /*000a*/ 	.short	(.L_20 - .L_19)
.L_19:
        /*000c*/ 	.word	0x00000000
        /*0010*/ 	.short	0x0000
        /*0012*/ 	.short	0x0070
        /*0014*/ 	.byte	0x00, 0xf0, 0x01, 0x10


	//----- nvinfo : EIATTR_SPARSE_MMA_MASK
	.align		4
.L_20:
        /*0018*/ 	.byte	0x03, 0x50
        /*001a*/ 	.short	0x0000


	//----- nvinfo : EIATTR_MAXREG_COUNT
	.align		4
        /*001c*/ 	.byte	0x03, 0x1b
        /*001e*/ 	.short	0x00ff


	//----- nvinfo : EIATTR_NUM_BARRIERS
	.align		4
        /*0020*/ 	.byte	0x02, 0x4c
        /*0022*/ 	.byte	0x01
	.zero		1


	//----- nvinfo : EIATTR_MERCURY_ISA_VERSION
	.align		4
        /*0024*/ 	.byte	0x03, 0x5f
        /*0026*/ 	.short	0x0101


	//----- nvinfo : EIATTR_COOP_GROUP_MASK_REGIDS
	.align		4
        /*0028*/ 	.byte	0x04, 0x29
        /*002a*/ 	.short	(.L_22 - .L_21)


	//   ....[0]....
.L_21:
        /*002c*/ 	.word	0xffffffff


	//   ....[1]....
        /*0030*/ 	.word	0xffffffff


	//   ....[2]....
        /*0034*/ 	.word	0xffffffff


	//----- nvinfo : EIATTR_COOP_GROUP_INSTR_OFFSETS
	.align		4
.L_22:
        /*0038*/ 	.byte	0x04, 0x28
        /*003a*/ 	.short	(.L_24 - .L_23)


	//   ....[0]....
.L_23:
        /*003c*/ 	.word	0x00000060


	//   ....[1]....
        /*0040*/ 	.word	0x00000070


	//   ....[2]....
        /*0044*/ 	.word	0x00000130


	//----- nvinfo : EIATTR_MBARRIER_INSTR_OFFSETS
	.align		4
.L_24:
        /*0048*/ 	.byte	0x04, 0x39
        /*004a*/ 	.short	(.L_26 - .L_25)


	//   ....[0]....
.L_25:
        /*004c*/ 	.word	0x00000270
        /*0050*/ 	.word	0x000000ff
        /*0054*/ 	.word	0x00037000
        /*0058*/ 	.short	0x0100
        /*005a*/ 	.byte	0x08
	.zero		1


	//   ....[1]....
        /*005c*/ 	.word	0x00000280
        /*0060*/ 	.word	0x000000ff
        /*0064*/ 	.word	0x00037058
        /*0068*/ 	.short	0x0100
        /*006a*/ 	.byte	0x08
	.zero		1


	//   ....[2]....
        /*006c*/ 	.word	0x00000290
        /*0070*/ 	.word	0x000000ff
        /*0074*/ 	.word	0x00037008
        /*0078*/ 	.short	0x0100
        /*007a*/ 	.byte	0x08
	.zero		1


	//   ....[3]....
        /*007c*/ 	.word	0x000002a0
        /*0080*/ 	.word	0x000000ff
        /*0084*/ 	.word	0x00037060
        /*0088*/ 	.short	0x0100
        /*008a*/ 	.byte	0x08
	.zero		1


	//   ....[4]....
        /*008c*/ 	.word	0x000002b0
        /*0090*/ 	.word	0x000000ff
        /*0094*/ 	.word	0x00037010
        /*0098*/ 	.short	0x0100
        /*009a*/ 	.byte	0x08
	.zero		1


	//   ....[5]....
        /*009c*/ 	.word	0x000002c0
        /*00a0*/ 	.word	0x000000ff
        /*00a4*/ 	.word	0x00037068
        /*00a8*/ 	.short	0x0100
        /*00aa*/ 	.byte	0x08
	.zero		1


	//   ....[6]....
        /*00ac*/ 	.word	0x000002d0
        /*00b0*/ 	.word	0x000000ff
        /*00b4*/ 	.word	0x00037018
        /*00b8*/ 	.short	0x0100
        /*00ba*/ 	.byte	0x08
	.zero		1


	//   ....[7]....
        /*00bc*/ 	.word	0x000002e0
        /*00c0*/ 	.word	0x000000ff
        /*00c4*/ 	.word	0x00037070
        /*00c8*/ 	.short	0x0100
        /*00ca*/ 	.byte	0x08
	.zero		1


	//   ....[8]....
        /*00cc*/ 	.word	0x000002f0
        /*00d0*/ 	.word	0x000000ff
        /*00d4*/ 	.word	0x00037020
        /*00d8*/ 	.short	0x0100
        /*00da*/ 	.byte	0x08
	.zero		1


	//   ....[9]....
        /*00dc*/ 	.word	0x00000300
        /*00e0*/ 	.word	0x000000ff
        /*00e4*/ 	.word	0x00037078
        /*00e8*/ 	.short	0x0100
        /*00ea*/ 	.byte	0x08
	.zero		1


	//   ....[10]....
        /*00ec*/ 	.word	0x00000310
        /*00f0*/ 	.word	0x000000ff
        /*00f4*/ 	.word	0x00037028
        /*00f8*/ 	.short	0x0100
        /*00fa*/ 	.byte	0x08
	.zero		1


	//   ....[11]....
        /*00fc*/ 	.word	0x00000320
        /*0100*/ 	.word	0x000000ff
        /*0104*/ 	.word	0x00037080
        /*0108*/ 	.short	0x0100
        /*010a*/ 	.byte	0x08
	.zero		1


	//   ....[12]....
        /*010c*/ 	.word	0x00000330
        /*0110*/ 	.word	0x000000ff
        /*0114*/ 	.word	0x00037030
        /*0118*/ 	.short	0x0100
        /*011a*/ 	.byte	0x08
	.zero		1


	//   ....[13]....
        /*011c*/ 	.word	0x00000340
        /*0120*/ 	.word	0x000000ff
        /*0124*/ 	.word	0x00037088
        /*0128*/ 	.short	0x0100
        /*012a*/ 	.byte	0x08
	.zero		1


	//   ....[14]....
        /*012c*/ 	.word	0x00000350
        /*0130*/ 	.word	0x000000ff
        /*0134*/ 	.word	0x00037038
        /*0138*/ 	.short	0x0100
        /*013a*/ 	.byte	0x08
	.zero		1


	//   ....[15]....
        /*013c*/ 	.word	0x00000360
        /*0140*/ 	.word	0x000000ff
        /*0144*/ 	.word	0x00037090
        /*0148*/ 	.short	0x0100
        /*014a*/ 	.byte	0x08
	.zero		1


	//   ....[16]....
        /*014c*/ 	.word	0x00000370
        /*0150*/ 	.word	0x000000ff
        /*0154*/ 	.word	0x00037040
        /*0158*/ 	.short	0x0100
        /*015a*/ 	.byte	0x08
	.zero		1


	//   ....[17]....
        /*015c*/ 	.word	0x00000380
        /*0160*/ 	.word	0x000000ff
        /*0164*/ 	.word	0x00037098
        /*0168*/ 	.short	0x0100
        /*016a*/ 	.byte	0x08
	.zero		1


	//   ....[18]....
        /*016c*/ 	.word	0x00000390
        /*0170*/ 	.word	0x000000ff
        /*0174*/ 	.word	0x00037048
        /*0178*/ 	.short	0x0100
        /*017a*/ 	.byte	0x08
	.zero		1


	//   ....[19]....
        /*017c*/ 	.word	0x000003a0
        /*0180*/ 	.word	0x000000ff
        /*0184*/ 	.word	0x000370a0
        /*0188*/ 	.short	0x0100
        /*018a*/ 	.byte	0x08
	.zero		1


	//   ....[20]....
        /*018c*/ 	.word	0x000003b0
        /*0190*/ 	.word	0x000000ff
        /*0194*/ 	.word	0x00037050
        /*0198*/ 	.short	0x0100
        /*019a*/ 	.byte	0x08
	.zero		1


	//   ....[21]....
        /*019c*/ 	.word	0x000003c0
        /*01a0*/ 	.word	0x000000ff
        /*01a4*/ 	.word	0x000370a8
        /*01a8*/ 	.short	0x0100
        /*01aa*/ 	.byte	0x08
	.zero		1


	//   ....[22]....
        /*01ac*/ 	.word	0x00000cd0
        /*01b0*/ 	.word	0x00000005
        /*01b4*/ 	.word	0x00037000
        /*01b8*/ 	.short	0x010a
        /*01ba*/ 	.byte	0x3f
	.zero		1


	//   ....[23]....
        /*01bc*/ 	.word	0x00001150
        /*01c0*/ 	.word	0x00000006
        /*01c4*/ 	.word	0x00037000
        /*01c8*/ 	.short	0x010a
        /*01ca*/ 	.byte	0x3f
	.zero		1


	//   ....[24]....
        /*01cc*/ 	.word	0x00001450
        /*01d0*/ 	.word	0x000000ff
        /*01d4*/ 	.word	0x00000000
        /*01d8*/ 	.short	0x0101
        /*01da*/ 	.byte	0x07
	.zero		1


	//   ....[25]....
        /*01dc*/ 	.word	0x00001640
        /*01e0*/ 	.word	0x00000003
        /*01e4*/ 	.word	0x00000000
        /*01e8*/ 	.short	0x0101
        /*01ea*/ 	.byte	0x3f
	.zero		1


	//   ....[26]....
        /*01ec*/ 	.word	0x0000bc80
        /*01f0*/ 	.word	0x00000011
        /*01f4*/ 	.word	0x00037058
        /*01f8*/ 	.short	0x010a
        /*01fa*/ 	.byte	0x3f
	.zero		1


	//   ....[27]....
        /*01fc*/ 	.word	0x0000c470
        /*0200*/ 	.word	0x00000004
        /*0204*/ 	.word	0x00000000
        /*0208*/ 	.short	0x010a
        /*020a*/ 	.byte	0x3f
	.zero		1


	//   ....[28]....
        /*020c*/ 	.word	0x0000c520
        /*0210*/ 	.word	0x00000000
        /*0214*/ 	.word	0x00000000
        /*0218*/ 	.short	0x010a
        /*021a*/ 	.byte	0x3f
	.zero		1


	//   ....[29]....
        /*021c*/ 	.word	0x0000c5d0
        /*0220*/ 	.word	0x00000000
        /*0224*/ 	.word	0x00000000
        /*0228*/ 	.short	0x010a
        /*022a*/ 	.byte	0x3f
	.zero		1


	//   ....[30]....
        /*022c*/ 	.word	0x0000c680
        /*0230*/ 	.word	0x00000000
        /*0234*/ 	.word	0x00000000
        /*0238*/ 	.short	0x010a
        /*023a*/ 	.byte	0x3f
	.zero		1


	//   ....[31]....
        /*023c*/ 	.word	0x0000c730
        /*0240*/ 	.word	0x00000000
        /*0244*/ 	.word	0x00000000
        /*0248*/ 	.short	0x010a
        /*024a*/ 	.byte	0x3f
	.zero		1


	//   ....[32]....
        /*024c*/ 	.word	0x0000c7e0
        /*0250*/ 	.word	0x00000000
        /*0254*/ 	.word	0x00000000
        /*0258*/ 	.short	0x010a
        /*025a*/ 	.byte	0x3f
	.zero		1


	//   ....[33]....
        /*025c*/ 	.word	0x0000c890
        /*0260*/ 	.word	0x00000000
        /*0264*/ 	.word	0x00000000
        /*0268*/ 	.short	0x010a
        /*026a*/ 	.byte	0x3f
	.zero		1


	//   ....[34]....
        /*026c*/ 	.word	0x0000c940
        /*0270*/ 	.word	0x00000000
        /*0274*/ 	.word	0x00000000
        /*0278*/ 	.short	0x010a
        /*027a*/ 	.byte	0x3f
	.zero		1


	//   ....[35]....
        /*027c*/ 	.word	0x0000c9f0
        /*0280*/ 	.word	0x00000000
        /*0284*/ 	.word	0x00000000
        /*0288*/ 	.short	0x010a
        /*028a*/ 	.byte	0x3f
	.zero		1


	//   ....[36]....
        /*028c*/ 	.word	0x0000caa0
        /*0290*/ 	.word	0x00000000
        /*0294*/ 	.word	0x00000000
        /*0298*/ 	.short	0x010a
        /*029a*/ 	.byte	0x3f
	.zero		1


	//   ....[37]....
        /*029c*/ 	.word	0x0000cb50
        /*02a0*/ 	.word	0x00000003
        /*02a4*/ 	.word	0x00000000
        /*02a8*/ 	.short	0x010a
        /*02aa*/ 	.byte	0x3f
	.zero		1


	//----- nvinfo : EIATTR_NUM_MBARRIERS
	.align		4
.L_26:
        /*02ac*/ 	.byte	0x03, 0x38
        /*02ae*/ 	.short	0x0016


	//----- nvinfo : EIATTR_EXIT_INSTR_OFFSETS
	.align		4
        /*02b0*/ 	.byte	0x04, 0x1c
        /*02b2*/ 	.short	(.L_28 - .L_27)


	//   ....[0]....
.L_27:
        /*02b4*/ 	.word	0x00000800


	//   ....[1]....
        /*02b8*/ 	.word	0x00001740


	//   ....[2]....
        /*02bc*/ 	.word	0x000087e0


	//   ....[3]....
        /*02c0*/ 	.word	0x00008820


	//   ....[4]....
        /*02c4*/ 	.word	0x0000ba70


	//   ....[5]....
        /*02c8*/ 	.word	0x0000bab0


	//   ....[6]....
        /*02cc*/ 	.word	0x0000bad0


	//   ....[7]....
        /*02d0*/ 	.word	0x0000c360


	//   ....[8]....
        /*02d4*/ 	.word	0x0000cb80


	//----- nvinfo : EIATTR_MAX_THREADS
	.align		4
.L_28:
        /*02d8*/ 	.byte	0x04, 0x05
        /*02da*/ 	.short	(.L_30 - .L_29)
.L_29:
        /*02dc*/ 	.word	0x00000100
        /*02e0*/ 	.word	0x00000001
        /*02e4*/ 	.word	0x00000001


	//----- nvinfo : EIATTR_CRS_STACK_SIZE
	.align		4
.L_30:
        /*02e8*/ 	.byte	0x04, 0x1e
        /*02ea*/ 	.short	(.L_32 - .L_31)
.L_31:
        /*02ec*/ 	.word	0x00000000


	//----- nvinfo : EIATTR_CBANK_PARAM_SIZE
	.align		4
.L_32:
        /*02f0*/ 	.byte	0x03, 0x19
        /*02f2*/ 	.short	0x0470


	//----- nvinfo : EIATTR_PARAM_CBANK
	.align		4
        /*02f4*/ 	.byte	0x04, 0x0a
        /*02f6*/ 	.short	(.L_34 - .L_33)
	.align		4
.L_33:
        /*02f8*/ 	.word	index@(.nv.constant0._ZN7cutlass13device_kernelINS_4conv6kernel13ConvUniversalINS1_16ConvProblemShapeILNS1_8OperatorE0ELi3EEENS1_10collective14CollectiveConvINS1_46MainloopSm90TmaGmmaWarpSpecializedImplicitGemmILS5_0ELi11ELi3EN4cute5tupleIJNSA_1CILi1EEESD_SD_EEENS1_36KernelImplicitTmaWarpSpecializedSm90ELi1EEENSB_IJNSC_ILi256EEENSC_ILi64EEENSB_IJNSC_ILi32EEEEEEEEENS_10bfloat16_tESM_NSA_8TiledMMAINSA_8MMA_AtomIJNSA_4SM904GMMA27MMA_64x64x16_F32BF16BF16_SSILNSQ_5MajorE0ELSS_0ELNSQ_7ScaleInE1ELST_1EEEEEENSA_6LayoutISE_NSB_IJNSC_ILi0EEESX_SX_EEEEENSB_IJNSA_10UnderscoreES10_S10_EEEEENS7_6detail26Sm90ImplicitGemmTileTraitsINSA_20SM90_TMA_LOAD_IM2COLENSA_14ComposedLayoutINSA_7SwizzleILi2ELi4ELi3EEENSA_18smem_ptr_flag_bitsILi16EEENSW_INSB_IJNSB_IJNSC_ILi8EEESJ_EEENSB_IJSJ_SD_EEENSB_IJSD_NSC_ILi11EEEEEEEEENSB_IJNSB_IJSJ_SH_EEENSB_IJSD_SX_EEENSB_IJSX_NSC_ILi8192EEEEEEEEEEEEEvEENS14_INSA_13SM90_TMA_LOADENS16_IS18_S1A_NSW_INSB_IJNSB_IJS1B_S1B_EEES1D_S1F_EEENSB_IJS1H_S1I_NSB_IJSX_NSC_ILi2048EEEEEEEEEEEEEvEEEENS_8epilogue10collective6detail29Sm90TmaWarpSpecializedAdapterINS20_15DefaultEpilogueISM_NSB_IJNSB_IJllllEEESD_SX_EEES25_NS1Z_6thread17LinearCombinationISM_Li1EffLNS26_9ScaleType4KindE0ELNS_15FloatRoundStyleE2ESM_EENS_4gemm15EpilogueDefaultEEEEEvvEEEEvNT_6ParamsE)
        /*02fc*/ 	.short	0x0210
        /*02fe*/ 	.short	0x0470


	//----- nvinfo : EIATTR_SW_WAR
	.align		4
.L_34:
        /*0300*/ 	.byte	0x04, 0x36
        /*0302*/ 	.short	(.L_36 - .L_35)
.L_35:
        /*0304*/ 	.word	0x00000008
.L_36:


//--------------------- .nv.callgraph             --------------------------
	.section	.nv.callgraph,"",@"SHT_CUDA_CALLGRAPH"
	.align	4
	.sectionentsize	8
	.align		4
        /*0000*/ 	.word	0x00000000
	.align		4
        /*0004*/ 	.word	0xffffffff
	.align		4
        /*0008*/ 	.word	0x00000000
	.align		4
        /*000c*/ 	.word	0xfffffffe
	.align		4
        /*0010*/ 	.word	0x00000000
	.align		4
        /*0014*/ 	.word	0xfffffffd
	.align		4
        /*0018*/ 	.word	0x00000000
	.align		4
        /*001c*/ 	.word	0xfffffffc


//--------------------- .nv.constant4             --------------------------
	.section	.nv.constant4,"a",@progbits
	.align	8
	.align		8
.nv.constant4:
        /*0000*/ 	.dword	_ZN39_INTERNAL_af4530e0_4_k_cu_d4f1ad30_27964cuda3std3__45__cpo5beginE
	.align		8
        /*0008*/ 	.dword	_ZN39_INTERNAL_af4530e0_4_k_cu_d4f1ad30_27964cuda3std3__45__cpo3endE
	.align		8
        /*0010*/ 	.dword	_ZN39_INTERNAL_af4530e0_4_k_cu_d4f1ad30_27964cuda3std3__45__cpo6cbeginE
	.align		8
        /*0018*/ 	.dword	_ZN39_INTERNAL_af4530e0_4_k_cu_d4f1ad30_27964cuda3std3__45__cpo4cendE
	.align		8
        /*0020*/ 	.dword	_ZN39_INTERNAL_af4530e0_4_k_cu_d4f1ad30_27964cuda3std3__441_GLOBAL__N__af4530e0_4_k_cu_d4f1ad30_27966ignoreE
	.align		8
        /*0028*/ 	.dword	_ZN39_INTERNAL_af4530e0_4_k_cu_d4f1ad30_27964cuda3std3__419piecewise_constructE
	.align		8
        /*0030*/ 	.dword	_ZN39_INTERNAL_af4530e0_4_k_cu_d4f1ad30_27964cuda3std3__48in_placeE
	.align		8
        /*0038*/ 	.dword	_ZN39_INTERNAL_af4530e0_4_k_cu_d4f1ad30_27964cuda3std6ranges3__45__cpo4swapE
	.align		8
        /*0040*/ 	.dword	_ZN39_INTERNAL_af4530e0_4_k_cu_d4f1ad30_27964cuda3std6ranges3__45__cpo9iter_moveE
	.align		8
        /*0048*/ 	.dword	_ZN39_INTERNAL_af4530e0_4_k_cu_d4f1ad30_27964cute7productE
	.align		8
        /*0050*/ 	.dword	_ZN39_INTERNAL_af4530e0_4_k_cu_d4f1ad30_27964cute1_E


//--------------------- .text._ZN7cutlass13device_kernelINS_4conv6kernel13ConvUniversalINS1_16ConvProblemShapeILNS1_8OperatorE0ELi3EEENS1_10collective14CollectiveConvINS1_46MainloopSm90TmaGmmaWarpSpecializedImplicitGemmILS5_0ELi11ELi3EN4cute5tupleIJNSA_1CILi1EEESD_SD_EEENS1_36KernelImplicitTmaWarpSpecializedSm90ELi1EEENSB_IJNSC_ILi256EEENSC_ILi64EEENSB_IJNSC_ILi32EEEEEEEEENS_10bfloat16_tESM_NSA_8TiledMMAINSA_8MMA_AtomIJNSA_4SM904GMMA27MMA_64x64x16_F32BF16BF16_SSILNSQ_5MajorE0ELSS_0ELNSQ_7ScaleInE1ELST_1EEEEEENSA_6LayoutISE_NSB_IJNSC_ILi0EEESX_SX_EEEEENSB_IJNSA_10UnderscoreES10_S10_EEEEENS7_6detail26Sm90ImplicitGemmTileTraitsINSA_20SM90_TMA_LOAD_IM2COLENSA_14ComposedLayoutINSA_7SwizzleILi2ELi4ELi3EEENSA_18smem_ptr_flag_bitsILi16EEENSW_INSB_IJNSB_IJNSC_ILi8EEESJ_EEENSB_IJSJ_SD_EEENSB_IJSD_NSC_ILi11EEEEEEEEENSB_IJNSB_IJSJ_SH_EEENSB_IJSD_SX_EEENSB_IJSX_NSC_ILi8192EEEEEEEEEEEEEvEENS14_INSA_13SM90_TMA_LOADENS16_IS18_S1A_NSW_INSB_IJNSB_IJS1B_S1B_EEES1D_S1F_EEENSB_IJS1H_S1I_NSB_IJSX_NSC_ILi2048EEEEEEEEEEEEEvEEEENS_8epilogue10collective6detail29Sm90TmaWarpSpecializedAdapterINS20_15DefaultEpilogueISM_NSB_IJNSB_IJllllEEESD_SX_EEES25_NS1Z_6thread17LinearCombinationISM_Li1EffLNS26_9ScaleType4KindE0ELNS_15FloatRoundStyleE2ESM_EENS_4gemm15EpilogueDefaultEEEEEvvEEEEvNT_6ParamsE --------------------------
	.section	.text._ZN7cutlass13device_kernelINS_4conv6kernel13ConvUniversalINS1_16ConvProblemShapeILNS1_8OperatorE0ELi3EEENS1_10collective14CollectiveConvINS1_46MainloopSm90TmaGmmaWarpSpecializedImplicitGemmILS5_0ELi11ELi3EN4cute5tupleIJNSA_1CILi1EEESD_SD_EEENS1_36KernelImplicitTmaWarpSpecializedSm90ELi1EEENSB_IJNSC_ILi256EEENSC_ILi64EEENSB_IJNSC_ILi32EEEEEEEEENS_10bfloat16_tESM_NSA_8TiledMMAINSA_8MMA_AtomIJNSA_4SM904GMMA27MMA_64x64x16_F32BF16BF16_SSILNSQ_5MajorE0ELSS_0ELNSQ_7ScaleInE1ELST_1EEEEEENSA_6LayoutISE_NSB_IJNSC_ILi0EEESX_SX_EEEEENSB_IJNSA_10UnderscoreES10_S10_EEEEENS7_6detail26Sm90ImplicitGemmTileTraitsINSA_20SM90_TMA_LOAD_IM2COLENSA_14ComposedLayoutINSA_7SwizzleILi2ELi4ELi3EEENSA_18smem_ptr_flag_bitsILi16EEENSW_INSB_IJNSB_IJNSC_ILi8EEESJ_EEENSB_IJSJ_SD_EEENSB_IJSD_NSC_ILi11EEEEEEEEENSB_IJNSB_IJSJ_SH_EEENSB_IJSD_SX_EEENSB_IJSX_NSC_ILi8192EEEEEEEEEEEEEvEENS14_INSA_13SM90_TMA_LOADENS16_IS18_S1A_NSW_INSB_IJNSB_IJS1B_S1B_EEES1D_S1F_EEENSB_IJS1H_S1I_NSB_IJSX_NSC_ILi2048EEEEEEEEEEEEEvEEEENS_8epilogue10collective6detail29Sm90TmaWarpSpecializedAdapterINS20_15DefaultEpilogueISM_NSB_IJNSB_IJllllEEESD_SX_EEES25_NS1Z_6thread17LinearCombinationISM_Li1EffLNS26_9ScaleType4KindE0ELNS_15FloatRoundStyleE2ESM_EENS_4gemm15EpilogueDefaultEEEEEvvEEEEvNT_6ParamsE,"ax",@progbits
	.align	128
.text._ZN7cutlass13device_kernelINS_4conv6kernel13ConvUniversalINS1_16ConvProblemShapeILNS1_8OperatorE0ELi3EEENS1_10collective14CollectiveConvINS1_46MainloopSm90TmaGmmaWarpSpecializedImplicitGemmILS5_0ELi11ELi3EN4cute5tupleIJNSA_1CILi1EEESD_SD_EEENS1_36KernelImplicitTmaWarpSpecializedSm90ELi1EEENSB_IJNSC_ILi256EEENSC_ILi64EEENSB_IJNSC_ILi32EEEEEEEEENS_10bfloat16_tESM_NSA_8TiledMMAINSA_8MMA_AtomIJNSA_4SM904GMMA27MMA_64x64x16_F32BF16BF16_SSILNSQ_5MajorE0ELSS_0ELNSQ_7ScaleInE1ELST_1EEEEEENSA_6LayoutISE_NSB_IJNSC_ILi0EEESX_SX_EEEEENSB_IJNSA_10UnderscoreES10_S10_EEEEENS7_6detail26Sm90ImplicitGemmTileTraitsINSA_20SM90_TMA_LOAD_IM2COLENSA_14ComposedLayoutINSA_7SwizzleILi2ELi4ELi3EEENSA_18smem_ptr_flag_bitsILi16EEENSW_INSB_IJNSB_IJNSC_ILi8EEESJ_EEENSB_IJSJ_SD_EEENSB_IJSD_NSC_ILi11EEEEEEEEENSB_IJNSB_IJSJ_SH_EEENSB_IJSD_SX_EEENSB_IJSX_NSC_ILi8192EEEEEEEEEEEEEvEENS14_INSA_13SM90_TMA_LOADENS16_IS18_S1A_NSW_INSB_IJNSB_IJS1B_S1B_EEES1D_S1F_EEENSB_IJS1H_S1I_NSB_IJSX_NSC_ILi2048EEEEEEEEEEEEEvEEEENS_8epilogue10collective6detail29Sm90TmaWarpSpecializedAdapterINS20_15DefaultEpilogueISM_NSB_IJNSB_IJllllEEESD_SX_EEES25_NS1Z_6thread17LinearCombinationISM_Li1EffLNS26_9ScaleType4KindE0ELNS_15FloatRoundStyleE2ESM_EENS_4gemm15EpilogueDefaultEEEEEvvEEEEvNT_6ParamsE:
        .type           _ZN7cutlass13device_kernelINS_4conv6kernel13ConvUniversalINS1_16ConvProblemShapeILNS1_8OperatorE0ELi3EEENS1_10collective14CollectiveConvINS1_46MainloopSm90TmaGmmaWarpSpecializedImplicitGemmILS5_0ELi11ELi3EN4cute5tupleIJNSA_1CILi1EEESD_SD_EEENS1_36KernelImplicitTmaWarpSpecializedSm90ELi1EEENSB_IJNSC_ILi256EEENSC_ILi64EEENSB_IJNSC_ILi32EEEEEEEEENS_10bfloat16_tESM_NSA_8TiledMMAINSA_8MMA_AtomIJNSA_4SM904GMMA27MMA_64x64x16_F32BF16BF16_SSILNSQ_5MajorE0ELSS_0ELNSQ_7ScaleInE1ELST_1EEEEEENSA_6LayoutISE_NSB_IJNSC_ILi0EEESX_SX_EEEEENSB_IJNSA_10UnderscoreES10_S10_EEEEENS7_6detail26Sm90ImplicitGemmTileTraitsINSA_20SM90_TMA_LOAD_IM2COLENSA_14ComposedLayoutINSA_7SwizzleILi2ELi4ELi3EEENSA_18smem_ptr_flag_bitsILi16EEENSW_INSB_IJNSB_IJNSC_ILi8EEESJ_EEENSB_IJSJ_SD_EEENSB_IJSD_NSC_ILi11EEEEEEEEENSB_IJNSB_IJSJ_SH_EEENSB_IJSD_SX_EEENSB_IJSX_NSC_ILi8192EEEEEEEEEEEEEvEENS14_INSA_13SM90_TMA_LOADENS16_IS18_S1A_NSW_INSB_IJNSB_IJS1B_S1B_EEES1D_S1F_EEENSB_IJS1H_S1I_NSB_IJSX_NSC_ILi2048EEEEEEEEEEEEEvEEEENS_8epilogue10collective6detail29Sm90TmaWarpSpecializedAdapterINS20_15DefaultEpilogueISM_NSB_IJNSB_IJllllEEESD_SX_EEES25_NS1Z_6thread17LinearCombinationISM_Li1EffLNS26_9ScaleType4KindE0ELNS_15FloatRoundStyleE2ESM_EENS_4gemm15EpilogueDefaultEEEEEvvEEEEvNT_6ParamsE,@function
        .size           _ZN7cutlass13device_kernelINS_4conv6kernel13ConvUniversalINS1_16ConvProblemShapeILNS1_8OperatorE0ELi3EEENS1_10collective14CollectiveConvINS1_46MainloopSm90TmaGmmaWarpSpecializedImplicitGemmILS5_0ELi11ELi3EN4cute5tupleIJNSA_1CILi1EEESD_SD_EEENS1_36KernelImplicitTmaWarpSpecializedSm90ELi1EEENSB_IJNSC_ILi256EEENSC_ILi64EEENSB_IJNSC_ILi32EEEEEEEEENS_10bfloat16_tESM_NSA_8TiledMMAINSA_8MMA_AtomIJNSA_4SM904GMMA27MMA_64x64x16_F32BF16BF16_SSILNSQ_5MajorE0ELSS_0ELNSQ_7ScaleInE1ELST_1EEEEEENSA_6LayoutISE_NSB_IJNSC_ILi0EEESX_SX_EEEEENSB_IJNSA_10UnderscoreES10_S10_EEEEENS7_6detail26Sm90ImplicitGemmTileTraitsINSA_20SM90_TMA_LOAD_IM2COLENSA_14ComposedLayoutINSA_7SwizzleILi2ELi4ELi3EEENSA_18smem_ptr_flag_bitsILi16EEENSW_INSB_IJNSB_IJNSC_ILi8EEESJ_EEENSB_IJSJ_SD_EEENSB_IJSD_NSC_ILi11EEEEEEEEENSB_IJNSB_IJSJ_SH_EEENSB_IJSD_SX_EEENSB_IJSX_NSC_ILi8192EEEEEEEEEEEEEvEENS14_INSA_13SM90_TMA_LOADENS16_IS18_S1A_NSW_INSB_IJNSB_IJS1B_S1B_EEES1D_S1F_EEENSB_IJS1H_S1I_NSB_IJSX_NSC_ILi2048EEEEEEEEEEEEEvEEEENS_8epilogue10collective6detail29Sm90TmaWarpSpecializedAdapterINS20_15DefaultEpilogueISM_NSB_IJNSB_IJllllEEESD_SX_EEES25_NS1Z_6thread17LinearCombinationISM_Li1EffLNS26_9ScaleType4KindE0ELNS_15FloatRoundStyleE2ESM_EENS_4gemm15EpilogueDefaultEEEEEvvEEEEvNT_6ParamsE,(.L_x_261 - _ZN7cutlass13device_kernelINS_4conv6kernel13ConvUniversalINS1_16ConvProblemShapeILNS1_8OperatorE0ELi3EEENS1_10collective14CollectiveConvINS1_46MainloopSm90TmaGmmaWarpSpecializedImplicitGemmILS5_0ELi11ELi3EN4cute5tupleIJNSA_1CILi1EEESD_SD_EEENS1_36KernelImplicitTmaWarpSpecializedSm90ELi1EEENSB_IJNSC_ILi256EEENSC_ILi64EEENSB_IJNSC_ILi32EEEEEEEEENS_10bfloat16_tESM_NSA_8TiledMMAINSA_8MMA_AtomIJNSA_4SM904GMMA27MMA_64x64x16_F32BF16BF16_SSILNSQ_5MajorE0ELSS_0ELNSQ_7ScaleInE1ELST_1EEEEEENSA_6LayoutISE_NSB_IJNSC_ILi0EEESX_SX_EEEEENSB_IJNSA_10UnderscoreES10_S10_EEEEENS7_6detail26Sm90ImplicitGemmTileTraitsINSA_20SM90_TMA_LOAD_IM2COLENSA_14ComposedLayoutINSA_7SwizzleILi2ELi4ELi3EEENSA_18smem_ptr_flag_bitsILi16EEENSW_INSB_IJNSB_IJNSC_ILi8EEESJ_EEENSB_IJSJ_SD_EEENSB_IJSD_NSC_ILi11EEEEEEEEENSB_IJNSB_IJSJ_SH_EEENSB_IJSD_SX_EEENSB_IJSX_NSC_ILi8192EEEEEEEEEEEEEvEENS14_INSA_13SM90_TMA_LOADENS16_IS18_S1A_NSW_INSB_IJNSB_IJS1B_S1B_EEES1D_S1F_EEENSB_IJS1H_S1I_NSB_IJSX_NSC_ILi2048EEEEEEEEEEEEEvEEEENS_8epilogue10collective6detail29Sm90TmaWarpSpecializedAdapterINS20_15DefaultEpilogueISM_NSB_IJNSB_IJllllEEESD_SX_EEES25_NS1Z_6thread17LinearCombinationISM_Li1EffLNS26_9ScaleType4KindE0ELNS_15FloatRoundStyleE2ESM_EENS_4gemm15EpilogueDefaultEEEEEvvEEEEvNT_6ParamsE)
        .other          _ZN7cutlass13device_kernelINS_4conv6kernel13ConvUniversalINS1_16ConvProblemShapeILNS1_8OperatorE0ELi3EEENS1_10collective14CollectiveConvINS1_46MainloopSm90TmaGmmaWarpSpecializedImplicitGemmILS5_0ELi11ELi3EN4cute5tupleIJNSA_1CILi1EEESD_SD_EEENS1_36KernelImplicitTmaWarpSpecializedSm90ELi1EEENSB_IJNSC_ILi256EEENSC_ILi64EEENSB_IJNSC_ILi32EEEEEEEEENS_10bfloat16_tESM_NSA_8TiledMMAINSA_8MMA_AtomIJNSA_4SM904GMMA27MMA_64x64x16_F32BF16BF16_SSILNSQ_5MajorE0ELSS_0ELNSQ_7ScaleInE1ELST_1EEEEEENSA_6LayoutISE_NSB_IJNSC_ILi0EEESX_SX_EEEEENSB_IJNSA_10UnderscoreES10_S10_EEEEENS7_6detail26Sm90ImplicitGemmTileTraitsINSA_20SM90_TMA_LOAD_IM2COLENSA_14ComposedLayoutINSA_7SwizzleILi2ELi4ELi3EEENSA_18smem_ptr_flag_bitsILi16EEENSW_INSB_IJNSB_IJNSC_ILi8EEESJ_EEENSB_IJSJ_SD_EEENSB_IJSD_NSC_ILi11EEEEEEEEENSB_IJNSB_IJSJ_SH_EEENSB_IJSD_SX_EEENSB_IJSX_NSC_ILi8192EEEEEEEEEEEEEvEENS14_INSA_13SM90_TMA_LOADENS16_IS18_S1A_NSW_INSB_IJNSB_IJS1B_S1B_EEES1D_S1F_EEENSB_IJS1H_S1I_NSB_IJSX_NSC_ILi2048EEEEEEEEEEEEEvEEEENS_8epilogue10collective6detail29Sm90TmaWarpSpecializedAdapterINS20_15DefaultEpilogueISM_NSB_IJNSB_IJllllEEESD_SX_EEES25_NS1Z_6thread17LinearCombinationISM_Li1EffLNS26_9ScaleType4KindE0ELNS_15FloatRoundStyleE2ESM_EENS_4gemm15EpilogueDefaultEEEEEvvEEEEvNT_6ParamsE,@"STO_CUDA_ENTRY STV_DEFAULT"
_ZN7cutlass13device_kernelINS_4conv6kernel13ConvUniversalINS1_16ConvProblemShapeILNS1_8OperatorE0ELi3EEENS1_10collective14CollectiveConvINS1_46MainloopSm90TmaGmmaWarpSpecializedImplicitGemmILS5_0ELi11ELi3EN4cute5tupleIJNSA_1CILi1EEESD_SD_EEENS1_36KernelImplicitTmaWarpSpecializedSm90ELi1EEENSB_IJNSC_ILi256EEENSC_ILi64EEENSB_IJNSC_ILi32EEEEEEEEENS_10bfloat16_tESM_NSA_8TiledMMAINSA_8MMA_AtomIJNSA_4SM904GMMA27MMA_64x64x16_F32BF16BF16_SSILNSQ_5MajorE0ELSS_0ELNSQ_7ScaleInE1ELST_1EEEEEENSA_6LayoutISE_NSB_IJNSC_ILi0EEESX_SX_EEEEENSB_IJNSA_10UnderscoreES10_S10_EEEEENS7_6detail26Sm90ImplicitGemmTileTraitsINSA_20SM90_TMA_LOAD_IM2COLENSA_14ComposedLayoutINSA_7SwizzleILi2ELi4ELi3EEENSA_18smem_ptr_flag_bitsILi16EEENSW_INSB_IJNSB_IJNSC_ILi8EEESJ_EEENSB_IJSJ_SD_EEENSB_IJSD_NSC_ILi11EEEEEEEEENSB_IJNSB_IJSJ_SH_EEENSB_IJSD_SX_EEENSB_IJSX_NSC_ILi8192EEEEEEEEEEEEEvEENS14_INSA_13SM90_TMA_LOADENS16_IS18_S1A_NSW_INSB_IJNSB_IJS1B_S1B_EEES1D_S1F_EEENSB_IJS1H_S1I_NSB_IJSX_NSC_ILi2048EEEEEEEEEEEEEvEEEENS_8epilogue10collective6detail29Sm90TmaWarpSpecializedAdapterINS20_15DefaultEpilogueISM_NSB_IJNSB_IJllllEEESD_SX_EEES25_NS1Z_6thread17LinearCombinationISM_Li1EffLNS26_9ScaleType4KindE0ELNS_15FloatRoundStyleE2ESM_EENS_4gemm15EpilogueDefaultEEEEEvvEEEEvNT_6ParamsE:
[----:B------:R-:W-:Y:S01]  /*0000*/  LDC R1, c[0x0][0x28] ;  /* 0x00000a00ff017b82 */ /* 0x000fe20000000800 */
[----:B------:R-:W0:Y:S01]  /*0010*/  S2R R9, SR_TID.X ;  /* 0x0000000000097919 */ /* 0x000e220000002100 */
[----:B------:R-:W-:Y:S01]  /*0020*/  ELECT P0, URZ, PT ;  /* 0x00000000003f782f */ /* 0x000fe20003800000 */
[----:B------:R-:W-:Y:S01]  /*0030*/  BSSY B0, `(.L_x_0) ;  /* 0x000000f000007945 */ /* 0x000fe20003800000 */
[--C-:B0-----:R-:W-:Y:S02]  /*0040*/  SHF.R.U32.HI R0, RZ, 0x5, R9.reuse ;  /* 0x00000005ff007819 */ /* 0x101fe40000011609 */
[----:B------:R-:W-:-:S03]  /*0050*/  SHF.R.U32.HI R3, RZ, 0x7, R9 ;  /* 0x00000007ff037819 */ /* 0x000fc60000011609 */
[----:B------:R-:W0:Y:S04]  /*0060*/  SHFL.IDX PT, R2, R0, RZ, 0x1f ;  /* 0x00001fff00027589 */ /* 0x000e2800000e0000 */
[----:B------:R1:W2:Y:S01]  /*0070*/  SHFL.IDX PT, R7, R3, RZ, 0x1f ;  /* 0x00001fff03077589 */ /* 0x0002a200000e0000 */
[----:B0-----:R-:W-:-:S13]  /*0080*/  ISETP.NE.OR P0, PT, R2, RZ, !P0 ;  /* 0x000000ff0200720c */ /* 0x001fda0004705670 */
[----:B-12---:R-:W-:Y:S05]  /*0090*/  @P0 BRA `(.L_x_1) ;  /* 0x0000000000200947 */ /* 0x006fea0003800000 */
[----:B------:R-:W-:Y:S02]  /*00a0*/  ULDC.64 UR4, c[0x0][0x198] ;  /* 0x0000660000047ab9 */ /* 0x000fe40000000a00 */
[----:B------:R-:W-:Y:S02]  /*00b0*/  UIADD3 UR6, UP0, UR4, 0xf0, URZ ;  /* 0x000000f004067890 */ /* 0x000fe4000ff1e03f */
[----:B------:R-:W-:Y:S02]  /*00c0*/  UIADD3 UR4, UP1, UR4, 0x270, URZ ;  /* 0x0000027004047890 */ /* 0x000fe4000ff3e03f */
[----:B------:R-:W-:Y:S02]  /*00d0*/  UIADD3.X UR7, URZ, UR5, URZ, UP0, !UPT ;  /* 0x000000053f077290 */ /* 0x000fe400087fe43f */
[----:B------:R-:W-:-:S07]  /*00e0*/  UIADD3.X UR5, URZ, UR5, URZ, UP1, !UPT ;  /* 0x000000053f057290 */ /* 0x000fce0008ffe43f */
[----:B------:R0:W-:Y:S02]  /*00f0*/  UTMACCTL.PF [UR6] ;  /* 0x00000000060079b9 */ /* 0x0001e40008040000 */
[----:B------:R0:W-:Y:S02]  /*0100*/  UTMACCTL.PF [UR4] ;  /* 0x00000000040079b9 */ /* 0x0001e40008040000 */
[----:B0-----:R-:W-:Y:S01]  /*0110*/  NOP ;  /* 0x0000000000007918 */ /* 0x001fe20000000000 */
.L_x_1:
[----:B------:R-:W-:Y:S05]  /*0120*/  BSYNC B0 ;  /* 0x0000000000007941 */ /* 0x000fea0003800000 */
.L_x_0:
[----:B------:R-:W0:Y:S01]  /*0130*/  SHFL.IDX PT, R0, R0, RZ, 0x1f ;  /* 0x00001fff00007589 */ /* 0x000e2200000e0000 */
[----:B------:R-:W-:-:S04]  /*0140*/  SHF.R.S32.HI R3, RZ, 0x1f, R2 ;  /* 0x0000001fff037819 */ /* 0x000fc80000011402 */
[----:B------:R-:W-:Y:S02]  /*0150*/  LEA.HI R3, R3, R2, RZ, 0x2 ;  /* 0x0000000203037211 */ /* 0x000fe400078f10ff */
[----:B0-----:R-:W-:-:S13]  /*0160*/  ISETP.NE.AND P0, PT, R0, RZ, PT ;  /* 0x000000ff0000720c */ /* 0x001fda0003f05270 */
[----:B------:R-:W-:Y:S05]  /*0170*/  @P0 BRA `(.L_x_2) ;  /* 0x00000000009c0947 */ /* 0x000fea0003800000 */
[----:B------:R-:W-:Y:S01]  /*0180*/  ELECT P0, URZ, PT ;  /* 0x00000000003f782f */ /* 0x000fe20003800000 */
[----:B------:R-:W-:-:S12]  /*0190*/  BSSY B0, `(.L_x_2) ;  /* 0x0000025000007945 */ /* 0x000fd80003800000 */
[----:B------:R-:W-:Y:S05]  /*01a0*/  @!P0 BRA `(.L_x_3) ;  /* 0x00000000008c8947 */ /* 0x000fea0003800000 */
[----:B------:R-:W0:Y:S01]  /*01b0*/  S2UR UR8, SR_CgaCtaId ;  /* 0x00000000000879c3 */ /* 0x000e220000008800 */
[----:B------:R-:W-:Y:S01]  /*01c0*/  UMOV UR4, 0x400 ;  /* 0x0000040000047882 */ /* 0x000fe20000000000 */
[----:B------:R-:W-:Y:S01]  /*01d0*/  UMOV UR5, 0x1 ;  /* 0x0000000100057882 */ /* 0x000fe20000000000 */
[----:B------:R-:W-:Y:S02]  /*01e0*/  UMOV UR6, 0x80 ;  /* 0x0000008000067882 */ /* 0x000fe40000000000 */
[----:B------:R-:W-:-:S04]  /*01f0*/  UIADD3 UR6, -UR6, 0x100000, URZ ;  /* 0x0010000006067890 */ /* 0x000fc8000fffe13f */
[----:B------:R-:W-:Y:S02]  /*0200*/  USHF.L.U32 UR7, UR6, 0xb, URZ ;  /* 0x0000000b06077899 */ /* 0x000fe4000800063f */
[----:B------:R-:W-:Y:S02]  /*0210*/  USHF.L.U32 UR6, UR6, 0x1, URZ ;  /* 0x0000000106067899 */ /* 0x000fe4000800063f */
[----:B0-----:R-:W-:Y:S02]  /*0220*/  ULEA UR8, UR8, UR4, 0x18 ;  /* 0x0000000408087291 */ /* 0x001fe4000f8ec03f */
[----:B------:R-:W-:-:S04]  /*0230*/  UIADD3 UR4, -UR5, 0x100000, URZ ;  /* 0x0010000005047890 */ /* 0x000fc8000fffe13f */
[----:B------:R-:W-:Y:S02]  /*0240*/  USHF.L.U32 UR5, UR4, 0xb, URZ ;  /* 0x0000000b04057899 */ /* 0x000fe4000800063f */
[----:B------:R-:W-:Y:S01]  /*0250*/  USHF.L.U32 UR4, UR4, 0x1, URZ ;  /* 0x0000000104047899 */ /* 0x000fe2000800063f */
[----:B------:R-:W0:Y:S11]  /*0260*/  FENCE.VIEW.ASYNC.S ;  /* 0x00000000000073c6 */ /* 0x000e360000000000 */
[----:B0-----:R0:W1:Y:S01]  /*0270*/  SYNCS.EXCH.64 URZ, [UR8+0x37000], UR4 ;  /* 0x03700004083f75b2 */ /* 0x0010620008000100 */
[----:B------:R0:W2:Y:S01]  /*0280*/  SYNCS.EXCH.64 URZ, [UR8+0x37058], UR6 ;  /* 0x03705806083f75b2 */ /* 0x0000a20008000100 */
[----:B------:R0:W3:Y:S01]  /*0290*/  SYNCS.EXCH.64 URZ, [UR8+0x37008], UR4 ;  /* 0x03700804083f75b2 */ /* 0x0000e20008000100 */
[----:B------:R0:W4:Y:S01]  /*02a0*/  SYNCS.EXCH.64 URZ, [UR8+0x37060], UR6 ;  /* 0x03706006083f75b2 */ /* 0x0001220008000100 */
[----:B------:R0:W0:Y:S01]  /*02b0*/  SYNCS.EXCH.64 URZ, [UR8+0x37010], UR4 ;  /* 0x03701004083f75b2 */ /* 0x0000220008000100 */
        /* <DEDUP_REMOVED lines=17> */
[----:B------:R-:W-:Y:S01]  /*03d0*/  NOP ;  /* 0x0000000000007918 */ /* 0x000fe20000000000 */
.L_x_3:
[----:B0-----:R-:W-:Y:S05]  /*03e0*/  BSYNC B0 ;  /* 0x0000000000007941 */ /* 0x001fea0003800000 */
.L_x_2:
[----:B------:R-:W-:Y:S01]  /*03f0*/  ULDC.64 UR4, c[0x0][0x618] ;  /* 0x0001860000047ab9 */ /* 0x000fe20000000a00 */
[----:B------:R-:W-:Y:S01]  /*0400*/  LOP3.LUT R3, R3, 0xfffffffc, RZ, 0xc0, !PT ;  /* 0xfffffffc03037812 */ /* 0x000fe200078ec0ff */
[----:B------:R-:W-:Y:S01]  /*0410*/  NOP ;  /* 0x0000000000007918 */ /* 0x000fe20000000000 */
[----:B------:R-:W-:Y:S01]  /*0420*/  ISETP.NE.U32.AND P0, PT, RZ, UR4, PT ;  /* 0x00000004ff007c0c */ /* 0x000fe2000bf05070 */
[----:B------:R-:W-:Y:S01]  /*0430*/  NOP ;  /* 0x0000000000007918 */ /* 0x000fe20000000000 */
[----:B------:R-:W-:Y:S01]  /*0440*/  SHF.R.S32.HI R0, RZ, 0x1f, R9 ;  /* 0x0000001fff007819 */ /* 0x000fe20000011409 */
[----:B------:R-:W-:Y:S01]  /*0450*/  IMAD.IADD R6, R2, 0x1, -R3 ;  /* 0x0000000102067824 */ /* 0x000fe200078e0a03 */
[----:B-1234-:R-:W-:Y:S01]  /*0460*/  BAR.SYNC.DEFER_BLOCKING 0x0 ;  /* 0x0000000000007b1d */ /* 0x01efe20000010000 */
[----:B------:R-:W-:Y:S02]  /*0470*/  ISETP.NE.AND.EX P0, PT, RZ, UR5, PT, P0 ;  /* 0x00000005ff007c0c */ /* 0x000fe4000bf05300 */
[----:B------:R-:W-:-:S02]  /*0480*/  LEA.HI R0, R0, R9, RZ, 0x7 ;  /* 0x0000000900007211 */ /* 0x000fc400078f38ff */
[C---:B------:R-:W-:Y:S01]  /*0490*/  LOP3.LUT P1, RZ, R7.reuse, R6, RZ, 0xfc, !PT ;  /* 0x0000000607ff7212 */ /* 0x040fe2000782fcff */
[----:B------:R-:W-:Y:S01]  /*04a0*/  ULDC.64 UR12, c[0x0][0x208] ;  /* 0x00008200000c7ab9 */ /* 0x000fe20000000a00 */
[----:B------:R-:W-:Y:S02]  /*04b0*/  LOP3.LUT R0, R0, 0xffffff80, RZ, 0xc0, !PT ;  /* 0xffffff8000007812 */ /* 0x000fe400078ec0ff */
[----:B------:R-:W-:Y:S02]  /*04c0*/  ISETP.NE.AND P2, PT, R7, 0x1, PT ;  /* 0x000000010700780c */ /* 0x000fe40003f45270 */
[----:B------:R-:W-:Y:S01]  /*04d0*/  SEL R2, RZ, 0x1, P1 ;  /* 0x00000001ff027807 */ /* 0x000fe20000800000 */
[----:B------:R-:W-:-:S03]  /*04e0*/  IMAD.IADD R0, R9, 0x1, -R0 ;  /* 0x0000000109007824 */ /* 0x000fc600078e0a00 */
[----:B------:R-:W-:Y:S01]  /*04f0*/  SEL R2, R2, 0x2, P2 ;  /* 0x0000000202027807 */ /* 0x000fe20001000000 */
[----:B------:R-:W-:Y:S06]  /*0500*/  @!P0 BRA `(.L_x_4) ;  /* 0x00000000001c8947 */ /* 0x000fec0003800000 */
[----:B------:R-:W0:Y:S02]  /*0510*/  LDC.64 R4, c[0x0][0x618] ;  /* 0x00018600ff047b82 */ /* 0x000e240000000a00 */
[----:B0-----:R-:W2:Y:S02]  /*0520*/  LDG.E.64 R4, desc[UR12][R4.64] ;  /* 0x0000000c04047981 */ /* 0x001ea4000c1e1b00 */
[----:B--2---:R-:W-:-:S04]  /*0530*/  ISETP.NE.U32.AND P0, PT, R4, RZ, PT ;  /* 0x000000ff0400720c */ /* 0x004fc80003f05070 */
[----:B------:R-:W-:-:S13]  /*0540*/  ISETP.NE.AND.EX P0, PT, R5, RZ, PT, P0 ;  /* 0x000000ff0500720c */ /* 0x000fda0003f05300 */
[----:B------:R-:W-:Y:S05]  /*0550*/  @!P0 BRA `(.L_x_4) ;  /* 0x0000000000088947 */ /* 0x000fea0003800000 */
[----:B------:R2:W5:Y:S01]  /*0560*/  LD.E R11, desc[UR12][R4.64] ;  /* 0x0000000c040b7980 */ /* 0x000562000c101900 */
[----:B------:R-:W-:Y:S05]  /*0570*/  BRA `(.L_x_5) ;  /* 0x0000000000207947 */ /* 0x000fea0003800000 */
.L_x_4:
[----:B------:R-:W-:Y:S02]  /*0580*/  ULDC.64 UR4, c[0x0][0x608] ;  /* 0x0001820000047ab9 */ /* 0x000fe40000000a00 */
[----:B------:R-:W-:-:S04]  /*0590*/  ISETP.NE.U32.AND P0, PT, RZ, UR4, PT ;  /* 0x00000004ff007c0c */ /* 0x000fc8000bf05070 */
[----:B------:R-:W-:-:S13]  /*05a0*/  ISETP.NE.AND.EX P0, PT, RZ, UR5, PT, P0 ;  /* 0x00000005ff007c0c */ /* 0x000fda000bf05300 */
[----:B------:R-:W-:Y:S05]  /*05b0*/  @!P0 BRA `(.L_x_6) ;  /* 0x00000000000c8947 */ /* 0x000fea0003800000 */
[----:B------:R-:W0:Y:S02]  /*05c0*/  LDC.64 R4, c[0x0][0x608] ;  /* 0x00018200ff047b82 */ /* 0x000e240000000a00 */
[----:B0-----:R0:W5:Y:S01]  /*05d0*/  LDG.E R11, desc[UR12][R4.64] ;  /* 0x0000000c040b7981 */ /* 0x001162000c1e1900 */
[----:B------:R-:W-:Y:S05]  /*05e0*/  BRA `(.L_x_5) ;  /* 0x0000000000047947 */ /* 0x000fea0003800000 */
.L_x_6:
[----:B------:R-:W1:Y:S02]  /*05f0*/  LDC R11, c[0x0][0x600] ;  /* 0x00018000ff0b7b82 */ /* 0x000e640000000800 */
.L_x_5:
[----:B------:R-:W-:Y:S02]  /*0600*/  ULDC.64 UR4, c[0x0][0x620] ;  /* 0x0001880000047ab9 */ /* 0x000fe40000000a00 */
[----:B------:R-:W-:-:S04]  /*0610*/  ISETP.NE.U32.AND P0, PT, RZ, UR4, PT ;  /* 0x00000004ff007c0c */ /* 0x000fc8000bf05070 */
[----:B------:R-:W-:-:S13]  /*0620*/  ISETP.NE.AND.EX P0, PT, RZ, UR5, PT, P0 ;  /* 0x00000005ff007c0c */ /* 0x000fda000bf05300 */
[----:B------:R-:W-:Y:S05]  /*0630*/  @!P0 BRA `(.L_x_7) ;  /* 0x00000000001c8947 */ /* 0x000fea0003800000 */
[----:B0-2---:R-:W0:Y:S02]  /*0640*/  LDC.64 R4, c[0x0][0x620] ;  /* 0x00018800ff047b82 */ /* 0x005e240000000a00 */
[----:B0-----:R-:W2:Y:S02]  /*0650*/  LDG.E.64 R4, desc[UR12][R4.64] ;  /* 0x0000000c04047981 */ /* 0x001ea4000c1e1b00 */
[----:B--2---:R-:W-:-:S04]  /*0660*/  ISETP.NE.U32.AND P0, PT, R4, RZ, PT ;  /* 0x000000ff0400720c */ /* 0x004fc80003f05070 */
[----:B------:R-:W-:-:S13]  /*0670*/  ISETP.NE.AND.EX P0, PT, R5, RZ, PT, P0 ;  /* 0x000000ff0500720c */ /* 0x000fda0003f05300 */
[----:B------:R-:W-:Y:S05]  /*0680*/  @!P0 BRA `(.L_x_7) ;  /* 0x0000000000088947 */ /* 0x000fea0003800000 */
[----:B------:R0:W5:Y:S01]  /*0690*/  LD.E R14, desc[UR12][R4.64] ;  /* 0x0000000c040e7980 */ /* 0x000162000c101900 */
[----:B------:R-:W-:Y:S05]  /*06a0*/  BRA `(.L_x_8) ;  /* 0x0000000000207947 */ /* 0x000fea0003800000 */
.L_x_7:
[----:B------:R-:W-:Y:S02]  /*06b0*/  ULDC.64 UR4, c[0x0][0x610] ;  /* 0x0001840000047ab9 */ /* 0x000fe40000000a00 */
[----:B------:R-:W-:-:S04]  /*06c0*/  ISETP.NE.U32.AND P0, PT, RZ, UR4, PT ;  /* 0x00000004ff007c0c */ /* 0x000fc8000bf05070 */
[----:B------:R-:W-:-:S13]  /*06d0*/  ISETP.NE.AND.EX P0, PT, RZ, UR5, PT, P0 ;  /* 0x00000005ff007c0c */ /* 0x000fda000bf05300 */
[----:B------:R-:W-:Y:S05]  /*06e0*/  @!P0 BRA `(.L_x_9) ;  /* 0x00000000000c8947 */ /* 0x000fea0003800000 */
[----:B------:R-:W3:Y:S02]  /*06f0*/  LDC.64 R14, c[0x0][0x610] ;  /* 0x00018400ff0e7b82 */ /* 0x000ee40000000a00 */
[----:B---3--:R4:W5:Y:S01]  /*0700*/  LDG.E R14, desc[UR12][R14.64] ;  /* 0x0000000c0e0e7981 */ /* 0x008962000c1e1900 */
[----:B------:R-:W-:Y:S05]  /*0710*/  BRA `(.L_x_8) ;  /* 0x0000000000047947 */ /* 0x000fea0003800000 */
.L_x_9:
[----:B------:R-:W3:Y:S02]  /*0720*/  LDC R14, c[0x0][0x604] ;  /* 0x00018100ff0e7b82 */ /* 0x000ee40000000800 */
.L_x_8:
[----:B------:R-:W1:Y:S01]  /*0730*/  LDC R3, c[0x0][0x3e8] ;  /* 0x0000fa00ff037b82 */ /* 0x000e620000000800 */
[----:B------:R-:W-:Y:S01]  /*0740*/  ULDC UR4, c[0x0][0x3dc] ;  /* 0x0000f70000047ab9 */ /* 0x000fe20000000800 */
[----:B------:R-:W-:Y:S01]  /*0750*/  ISETP.NE.AND P0, PT, R7, RZ, PT ;  /* 0x000000ff0700720c */ /* 0x000fe20003f05270 */
[----:B------:R-:W-:Y:S01]  /*0760*/  UIADD3 UR4, UR4, 0x1f, URZ ;  /* 0x0000001f04047890 */ /* 0x000fe2000fffe03f */
[----:B------:R-:W-:-:S03]  /*0770*/  ULDC.64 UR6, c[0x0][0x3e0] ;  /* 0x0000f80000067ab9 */ /* 0x000fc60000000a00 */
[----:B------:R-:W-:Y:S02]  /*0780*/  USHF.R.S32.HI UR5, URZ, 0x1f, UR4 ;  /* 0x0000001f3f057899 */ /* 0x000fe40008011404 */
[----:B------:R-:W-:Y:S02]  /*0790*/  UIMAD UR6, UR7, UR6, URZ ;  /* 0x00000006070672a4 */ /* 0x000fe4000f8e023f */
[----:B------:R-:W-:-:S04]  /*07a0*/  ULEA.HI UR5, UR5, UR4, URZ, 0x5 ;  /* 0x0000000405057291 */ /* 0x000fc8000f8f283f */
[----:B------:R-:W-:Y:S01]  /*07b0*/  USHF.R.S32.HI UR15, URZ, 0x5, UR5 ;  /* 0x000000053f0f7899 */ /* 0x000fe20008011405 */
[----:B-1----:R-:W-:-:S05]  /*07c0*/  IMAD R3, R3, UR6, RZ ;  /* 0x0000000603037c24 */ /* 0x002fca000f8e02ff */
[----:B------:R-:W-:Y:S01]  /*07d0*/  IMAD R3, R3, UR15, RZ ;  /* 0x0000000f03037c24 */ /* 0x000fe2000f8e02ff */
[----:B------:R-:W-:Y:S06]  /*07e0*/  @!P0 BRA `(.L_x_10) ;  /* 0x000000b000b48947 */ /* 0x000fec0003800000 */
[----:B------:R-:W-:-:S13]  /*07f0*/  ISETP.NE.AND P0, PT, R7, 0x1, PT ;  /* 0x000000010700780c */ /* 0x000fda0003f05270 */
[----:B------:R-:W-:Y:S05]  /*0800*/  @P0 EXIT ;  /* 0x000000000000094d */ /* 0x000fea0003800000 */
[----:B------:R-:W-:Y:S01]  /*0810*/  ISETP.GE.AND P0, PT, R3, 0x1, PT ;  /* 0x000000010300780c */ /* 0x000fe20003f06270 */
[----:B------:R-:W-:Y:S01]  /*0820*/  UMOV UR4, URZ ;  /* 0x0000003f00047c82 */ /* 0x000fe20008000000 */
[----:B------:R-:W-:Y:S02]  /*0830*/  CS2R R54, SRZ ;  /* 0x0000000000367805 */ /* 0x000fe4000001ff00 */
[----:B------:R-:W-:Y:S02]  /*0840*/  CS2R R120, SRZ ;  /* 0x0000000000787805 */ /* 0x000fe4000001ff00 */
[----:B------:R-:W-:Y:S02]  /*0850*/  CS2R R122, SRZ ;  /* 0x00000000007a7805 */ /* 0x000fe4000001ff00 */
[----:B------:R-:W-:Y:S02]  /*0860*/  CS2R R124, SRZ ;  /* 0x00000000007c7805 */ /* 0x000fe4000001ff00 */
[----:B------:R-:W-:-:S02]  /*0870*/  CS2R R126, SRZ ;  /* 0x00000000007e7805 */ /* 0x000fc4000001ff00 */
[----:B------:R-:W-:Y:S02]  /*0880*/  CS2R R128, SRZ ;  /* 0x0000000000807805 */ /* 0x000fe4000001ff00 */
        /* <DEDUP_REMOVED lines=57> */
[----:B------:R-:W-:Y:S01]  /*0c20*/  CS2R R52, SRZ ;  /* 0x0000000000347805 */ /* 0x000fe2000001ff00 */
[----:B------:R-:W-:Y:S06]  /*0c30*/  @!P0 BRA `(.L_x_11) ;  /* 0x0000000000e08947 */ /* 0x000fec0003800000 */
[----:B0-2---:R-:W-:-:S04]  /*0c40*/  LOP3.LUT R4, R2, 0x1, RZ, 0xfc, !PT ;  /* 0x0000000102047812 */ /* 0x005fc800078efcff */
[----:B------:R-:W-:-:S13]  /*0c50*/  ISETP.NE.AND P1, PT, R4, 0x3, PT ;  /* 0x000000030400780c */ /* 0x000fda0003f25270 */
[----:B------:R-:W-:Y:S05]  /*0c60*/  @!P1 BRA `(.L_x_12) ;  /* 0x0000000000049947 */ /* 0x000fea0003800000 */
[----:B------:R-:W-:Y:S01]  /*0c70*/  BPT.TRAP 0x1 ;  /* 0x000000040000795c */ /* 0x000fe20000300000 */
.L_x_12:
[----:B------:R-:W0:Y:S01]  /*0c80*/  S2UR UR5, SR_CgaCtaId ;  /* 0x00000000000579c3 */ /* 0x000e220000008800 */
[----:B------:R-:W-:Y:S01]  /*0c90*/  SHF.L.U32 R4, RZ, 0x1f, RZ ;  /* 0x0000001fff047819 */ /* 0x000fe200000006ff */
[----:B------:R-:W-:Y:S02]  /*0ca0*/  UMOV UR4, 0x400 ;  /* 0x0000040000047882 */ /* 0x000fe40000000000 */
[----:B0-----:R-:W-:-:S12]  /*0cb0*/  ULEA UR4, UR5, UR4, 0x18 ;  /* 0x0000000405047291 */ /* 0x001fd8000f8ec03f */
.L_x_13:
[----:B0-----:R-:W-:-:S04]  /*0cc0*/  IMAD.U32 R5, RZ, RZ, UR4 ;  /* 0x00000004ff057e24 */ /* 0x001fc8000f8e00ff */
[----:B------:R0:W1:Y:S03]  /*0cd0*/  SYNCS.PHASECHK.TRANS64.TRYWAIT P1, [R5+URZ+0x37000], R4 ;  /* 0x03700004050075a7 */ /* 0x000066000802017f */
[----:B-1----:R-:W-:Y:S05]  /*0ce0*/  @!P1 NANOSLEEP.SYNCS 0x989680 ;  /* 0x009896800000995d */ /* 0x002fea0003900000 */
[----:B------:R-:W1:Y:S02]  /*0cf0*/  @!P1 SYNCS.PHASECHK.TRANS64 P1, [R5+URZ+0x37000], R4 ;  /* 0x03700004050095a7 */ /* 0x000e64000802007f */
[----:B-1----:R-:W-:Y:S05]  /*0d00*/  @!P1 BRA `(.L_x_13) ;  /* 0xfffffffc00ec9947 */ /* 0x002fea000383ffff */
[----:B------:R-:W-:Y:S01]  /*0d10*/  UIADD3 UR5, UR4, 0x2c000, URZ ;  /* 0x0002c00004057890 */ /* 0x000fe2000fffe03f */
[----:B------:R-:W-:Y:S01]  /*0d20*/  WARPGROUP.ARRIVE ;  /* 0x00000000000079c5 */ /* 0x000fe20000000000 */
[----:B------:R-:W-:Y:S02]  /*0d30*/  USHF.R.U32.HI UR4, URZ, 0x4, UR4 ;  /* 0x000000043f047899 */ /* 0x000fe40008011604 */
[----:B------:R-:W-:Y:S02]  /*0d40*/  USHF.R.U32.HI UR5, URZ, 0x4, UR5 ;  /* 0x000000043f057899 */ /* 0x000fe40008011605 */
[----:B------:R-:W-:Y:S02]  /*0d50*/  ULOP3.LUT UR4, UR4, 0x3fff, URZ, 0xc0, !UPT ;  /* 0x00003fff04047892 */ /* 0x000fe4000f8ec03f */
[----:B------:R-:W-:Y:S02]  /*0d60*/  ULOP3.LUT UR5, UR5, 0x3fff, URZ, 0xc0, !UPT ;  /* 0x00003fff05057892 */ /* 0x000fe4000f8ec03f */
[----:B------:R-:W-:-:S02]  /*0d70*/  ULOP3.LUT UR11, UR4, 0x10000, URZ, 0xfc, !UPT ;  /* 0x00010000040b7892 */ /* 0x000fc4000f8efc3f */
[----:B------:R-:W-:Y:S02]  /*0d80*/  ULOP3.LUT UR14, UR5, 0x10000, URZ, 0xfc, !UPT ;  /* 0x00010000050e7892 */ /* 0x000fe4000f8efc3f */
[----:B------:R-:W-:Y:S02]  /*0d90*/  UIADD3 UR8, UR11, 0x100, URZ ;  /* 0x000001000b087890 */ /* 0x000fe4000fffe03f */
[----:B------:R-:W-:Y:S02]  /*0da0*/  UIADD3 UR9, UR11, 0x200, URZ ;  /* 0x000002000b097890 */ /* 0x000fe4000fffe03f */
[----:B------:R-:W-:Y:S01]  /*0db0*/  UMOV UR4, UR11 ;  /* 0x0000000b00047c82 */ /* 0x000fe20008000000 */
[----:B------:R-:W-:Y:S01]  /*0dc0*/  UMOV UR5, 0x80000020 ;  /* 0x8000002000057882 */ /* 0x000fe20000000000 */
[----:B------:R-:W-:Y:S01]  /*0dd0*/  UMOV UR6, UR14 ;  /* 0x0000000e00067c82 */ /* 0x000fe20008000000 */
[----:B------:R-:W-:Y:S01]  /*0de0*/  UMOV UR7, 0x80000020 ;  /* 0x8000002000077882 */ /* 0x000fe20000000000 */
[----:B------:R-:W-:Y:S01]  /*0df0*/  UIADD3 UR10, UR11, 0x300, URZ ;  /* 0x000003000b0a7890 */ /* 0x000fe2000fffe03f */
[----:B------:R-:W-:Y:S01]  /*0e00*/  HGMMA.64x64x16.F32.BF16 R120, gdesc[UR4], RZ, !UPT ;  /* 0x00e00000047879f0 */ /* 0x000fe2000c7018ff */
        /* <DEDUP_REMOVED lines=12> */
[----:B------:R-:W-:-:S02]  /*0ed0*/  UIADD3 UR4, UR11, 0x2, URZ ;  /* 0x000000020b047890 */ /* 0x000fc4000fffe03f */
[----:B------:R-:W-:Y:S01]  /*0ee0*/  UIADD3 UR6, UR14, 0x2, URZ ;  /* 0x000000020e067890 */ /* 0x000fe2000fffe03f */
[----:B------:R-:W-:Y:S01]  /*0ef0*/  UMOV UR5, 0x80000020 ;  /* 0x8000002000057882 */ /* 0x000fe20000000000 */
[----:B------:R-:W-:-:S07]  /*0f00*/  UMOV UR7, 0x80000020 ;  /* 0x8000002000077882 */ /* 0x000fce0000000000 */
[----:B------:R-:W-:Y:S01]  /*0f10*/  HGMMA.64x64x16.F32.BF16 R120, gdesc[UR4], R120 ;  /* 0x00e00000047879f0 */ /* 0x000fe20008701878 */
[----:B------:R-:W-:Y:S01]  /*0f20*/  UMOV UR4, UR8 ;  /* 0x0000000800047c82 */ /* 0x000fe20008000000 */
[----:B------:R-:W-:Y:S02]  /*0f30*/  UMOV UR5, 0x80000020 ;  /* 0x8000002000057882 */ /* 0x000fe40000000000 */
[----:B------:R-:W-:Y:S01]  /*0f40*/  HGMMA.64x64x16.F32.BF16 R88, gdesc[UR4], R88 ;  /* 0x00e00000045879f0 */ /* 0x000fe20008701858 */
[----:B------:R-:W-:Y:S01]  /*0f50*/  UMOV UR4, UR9 ;  /* 0x0000000900047c82 */ /* 0x000fe20008000000 */
[----:B------:R-:W-:Y:S02]  /*0f60*/  UMOV UR5, 0x80000020 ;  /* 0x8000002000057882 */ /* 0x000fe40000000000 */
[----:B------:R-:W-:Y:S01]  /*0f70*/  HGMMA.64x64x16.F32.BF16 R56, gdesc[UR4], R56 ;  /* 0x00e00000043879f0 */ /* 0x000fe20008701838 */
[----:B------:R-:W-:Y:S01]  /*0f80*/  UMOV UR4, UR10 ;  /* 0x0000000a00047c82 */ /* 0x000fe20008000000 */
[----:B------:R-:W-:-:S02]  /*0f90*/  UMOV UR5, 0x80000020 ;  /* 0x8000002000057882 */ /* 0x000fc40000000000 */
[----:B------:R-:W-:Y:S01]  /*0fa0*/  HGMMA.64x64x16.F32.BF16 R24, gdesc[UR4], R24, gsb0 ;  /* 0x00e00000041879f0 */ /* 0x000fe20008001818 */
[----:B------:R-:W-:-:S05]  /*0fb0*/  UMOV UR4, 0x1 ;  /* 0x0000000100047882 */ /* 0x000fca0000000000 */
.L_x_11:
[----:B0-2---:R-:W-:-:S05]  /*0fc0*/  VIMNMX R4, R3, 0x1, PT ;  /* 0x0000000103047848 */ /* 0x005fca0003fe0100 */
[----:B------:R-:W-:-:S05]  /*0fd0*/  IMAD.IADD R3, R3, 0x1, -R4 ;  /* 0x0000000103037824 */ /* 0x000fca00078e0a04 */
[----:B------:R-:W-:-:S13]  /*0fe0*/  ISETP.GE.AND P1, PT, R3, 0x1, PT ;  /* 0x000000010300780c */ /* 0x000fda0003f26270 */
[----:B------:R-:W-:Y:S05]  /*0ff0*/  @!P1 BRA `(.L_x_14) ;  /* 0x0000000400509947 */ /* 0x000fea0003800000 */
[----:B------:R-:W0:Y:S01]  /*1000*/  S2UR UR5, SR_CgaCtaId ;  /* 0x00000000000579c3 */ /* 0x000e220000008800 */
[----:B------:R-:W-:Y:S01]  /*1010*/  UMOV UR6, 0x400 ;  /* 0x0000040000067882 */ /* 0x000fe20000000000 */
[----:B------:R-:W-:Y:S01]  /*1020*/  LOP3.LUT R8, R2, 0x1, RZ, 0xfc, !PT ;  /* 0x0000000102087812 */ /* 0x000fe200078efcff */
[----:B------:R-:W-:Y:S01]  /*1030*/  IMAD.MOV.U32 R7, RZ, RZ, RZ ;  /* 0x000000ffff077224 */ /* 0x000fe200078e00ff */
[----:B------:R-:W-:Y:S01]  /*1040*/  UISETP.NE.U32.AND UP0, UPT, UR4, URZ, UPT ;  /* 0x0000003f0400728c */ /* 0x000fe2000bf05070 */
[----:B------:R-:W-:Y:S01]  /*1050*/  IMAD.MOV.U32 R4, RZ, RZ, R3 ;  /* 0x000000ffff047224 */ /* 0x000fe200078e0003 */
[----:B0-----:R-:W-:-:S04]  /*1060*/  ULEA UR6, UR5, UR6, 0x18 ;  /* 0x0000000605067291 */ /* 0x001fc8000f8ec03f */
[----:B------:R-:W-:Y:S02]  /*1070*/  UIADD3 UR5, UR6, 0x2c000, URZ ;  /* 0x0002c00006057890 */ /* 0x000fe4000fffe03f */
[----:B------:R-:W-:Y:S02]  /*1080*/  USHF.R.U32.HI UR7, URZ, 0x4, UR6 ;  /* 0x000000043f077899 */ /* 0x000fe40008011606 */
[----:B------:R-:W-:Y:S02]  /*1090*/  USHF.R.U32.HI UR5, URZ, 0x4, UR5 ;  /* 0x000000043f057899 */ /* 0x000fe40008011605 */
[----:B------:R-:W-:Y:S02]  /*10a0*/  ULOP3.LUT UR7, UR7, 0x3fff, URZ, 0xc0, !UPT ;  /* 0x00003fff07077892 */ /* 0x000fe4000f8ec03f */
[----:B------:R-:W-:Y:S02]  /*10b0*/  ULOP3.LUT UR5, UR5, 0x3fff, URZ, 0xc0, !UPT ;  /* 0x00003fff05057892 */ /* 0x000fe4000f8ec03f */
[----:B------:R-:W-:-:S02]  /*10c0*/  ULOP3.LUT UR19, UR7, 0x10000, URZ, 0xfc, !UPT ;  /* 0x0001000007137892 */ /* 0x000fc4000f8efc3f */
[----:B------:R-:W-:-:S03]  /*10d0*/  ULOP3.LUT UR18, UR5, 0x10000, URZ, 0xfc, !UPT ;  /* 0x0001000005127892 */ /* 0x000fc6000f8efc3f */
[----:B------:R-:W-:-:S09]  /*10e0*/  UMOV UR5, URZ ;  /* 0x0000003f00057c82 */ /* 0x000fd20008000000 */
.L_x_19:
[----:B------:R-:W-:-:S13]  /*10f0*/  ISETP.NE.AND P2, PT, R8, 0x3, PT ;  /* 0x000000030800780c */ /* 0x000fda0003f45270 */
[----:B0-----:R-:W-:Y:S05]  /*1100*/  @!P2 BRA `(.L_x_15) ;  /* 0x000000000004a947 */ /* 0x001fea0003800000 */
[----:B------:R-:W-:Y:S01]  /*1110*/  BPT.TRAP 0x1 ;  /* 0x000000040000795c */ /* 0x000fe20000300000 */
.L_x_15:
[----:B------:R-:W-:Y:S01]  /*1120*/  SHF.L.U32 R5, R7, 0x1f, RZ ;  /* 0x0000001f07057819 */ /* 0x000fe200000006ff */
[----:B------:R-:W-:-:S12]  /*1130*/  ULEA UR7, UR4, UR6, 0x3 ;  /* 0x0000000604077291 */ /* 0x000fd8000f8e183f */
.L_x_16:
[----:B0-----:R-:W-:-:S04]  /*1140*/  IMAD.U32 R6, RZ, RZ, UR7 ;  /* 0x00000007ff067e24 */ /* 0x001fc8000f8e00ff */
[----:B------:R0:W1:Y:S03]  /*1150*/  SYNCS.PHASECHK.TRANS64.TRYWAIT P1, [R6+URZ+0x37000], R5 ;  /* 0x03700005060075a7 */ /* 0x000066000802017f */
[----:B-1----:R-:W-:Y:S05]  /*1160*/  @!P1 NANOSLEEP.SYNCS 0x989680 ;  /* 0x009896800000995d */ /* 0x002fea0003900000 */
[----:B------:R-:W1:Y:S02]  /*1170*/  @!P1 SYNCS.PHASECHK.TRANS64 P1, [R6+URZ+0x37000], R5 ;  /* 0x03700005060095a7 */ /* 0x000e64000802007f */
[----:B-1----:R-:W-:Y:S05]  /*1180*/  @!P1 BRA `(.L_x_16) ;  /* 0xfffffffc00ec9947 */ /* 0x002fea000383ffff */
[----:B------:R-:W-:Y:S01]  /*1190*/  ULEA UR7, UR4, UR19, 0xa ;  /* 0x0000001304077291 */ /* 0x000fe2000f8e503f */
[----:B------:R-:W-:Y:S01]  /*11a0*/  WARPGROUP.ARRIVE ;  /* 0x00000000000079c5 */ /* 0x000fe20000000000 */
[----:B------:R-:W-:Y:S02]  /*11b0*/  ULEA UR14, UR4, UR18, 0x8 ;  /* 0x00000012040e7291 */ /* 0x000fe4000f8e403f */
[----:B------:R-:W-:Y:S02]  /*11c0*/  UIADD3 UR15, UR7, 0x100, URZ ;  /* 0x00000100070f7890 */ /* 0x000fe4000fffe03f */
[----:B------:R-:W-:Y:S02]  /*11d0*/  UIADD3 UR16, UR7, 0x200, URZ ;  /* 0x0000020007107890 */ /* 0x000fe4000fffe03f */
[----:B------:R-:W-:Y:S01]  /*11e0*/  UMOV UR8, UR7 ;  /* 0x0000000700087c82 */ /* 0x000fe20008000000 */
[----:B------:R-:W-:Y:S01]  /*11f0*/  UMOV UR9, 0x80000020 ;  /* 0x8000002000097882 */ /* 0x000fe20000000000 */
[----:B------:R-:W-:Y:S01]  /*1200*/  UMOV UR10, UR14 ;  /* 0x0000000e000a7c82 */ /* 0x000fe20008000000 */
[----:B------:R-:W-:Y:S01]  /*1210*/  UMOV UR11, 0x80000020 ;  /* 0x80000020000b7882 */ /* 0x000fe20000000000 */
[----:B------:R-:W-:Y:S01]  /*1220*/  UIADD3 UR17, UR7, 0x300, URZ ;  /* 0x0000030007117890 */ /* 0x000fe2000fffe03f */
[----:B------:R-:W-:Y:S01]  /*1230*/  HGMMA.64x64x16.F32.BF16 R120, gdesc[UR8], R120, UP0 ;  /* 0x00e00000087879f0 */ /* 0x000fe2000bf01878 */
[----:B------:R-:W-:Y:S01]  /*1240*/  UMOV UR8, UR15 ;  /* 0x0000000f00087c82 */ /* 0x000fe20008000000 */
[----:B------:R-:W-:Y:S01]  /*1250*/  UMOV UR9, 0x80000020 ;  /* 0x8000002000097882 */ /* 0x000fe20000000000 */
[----:B------:R-:W-:Y:S01]  /*1260*/  UIADD3 UR15, UR7, 0x202, URZ ;  /* 0x00000202070f7890 */ /* 0x000fe2000fffe03f */
[----:B------:R-:W-:Y:S01]  /*1270*/  HGMMA.64x64x16.F32.BF16 R88, gdesc[UR8], R88, UP0 ;  /* 0x00e00000085879f0 */ /* 0x000fe2000bf01858 */
[----:B------:R-:W-:Y:S01]  /*1280*/  UMOV UR8, UR16 ;  /* 0x0000001000087c82 */ /* 0x000fe20008000000 */
[----:B------:R-:W-:-:S02]  /*1290*/  UMOV UR9, 0x80000020 ;  /* 0x8000002000097882 */ /* 0x000fc40000000000 */
[----:B------:R-:W-:Y:S01]  /*12a0*/  HGMMA.64x64x16.F32.BF16 R56, gdesc[UR8], R56, UP0 ;  /* 0x00e00000083879f0 */ /* 0x000fe2000bf01838 */
[----:B------:R-:W-:Y:S01]  /*12b0*/  UMOV UR8, UR17 ;  /* 0x0000001100087c82 */ /* 0x000fe20008000000 */
[----:B------:R-:W-:Y:S02]  /*12c0*/  UMOV UR9, 0x80000020 ;  /* 0x8000002000097882 */ /* 0x000fe40000000000 */
[----:B------:R-:W-:Y:S01]  /*12d0*/  HGMMA.64x64x16.F32.BF16 R24, gdesc[UR8], R24, UP0 ;  /* 0x00e00000081879f0 */ /* 0x000fe2000bf01818 */
[----:B------:R-:W-:Y:S02]  /*12e0*/  UIADD3 UR8, UR7, 0x2, URZ ;  /* 0x0000000207087890 */ /* 0x000fe4000fffe03f */
[----:B------:R-:W-:Y:S02]  /*12f0*/  UIADD3 UR10, UR14, 0x2, URZ ;  /* 0x000000020e0a7890 */ /* 0x000fe4000fffe03f */
[----:B------:R-:W-:Y:S01]  /*1300*/  UIADD3 UR14, UR7, 0x102, URZ ;  /* 0x00000102070e7890 */ /* 0x000fe2000fffe03f */
[----:B------:R-:W-:Y:S01]  /*1310*/  UMOV UR9, 0x80000020 ;  /* 0x8000002000097882 */ /* 0x000fe20000000000 */
[----:B------:R-:W-:Y:S01]  /*1320*/  UMOV UR11, 0x80000020 ;  /* 0x80000020000b7882 */ /* 0x000fe20000000000 */
[----:B------:R-:W-:-:S04]  /*1330*/  UIADD3 UR7, UR7, 0x302, URZ ;  /* 0x0000030207077890 */ /* 0x000fc8000fffe03f */
        /* <DEDUP_REMOVED lines=9> */
[----:B------:R-:W-:Y:S03]  /*13d0*/  HGMMA.64x64x16.F32.BF16 R24, gdesc[UR8], R24, gsb0 ;  /* 0x00e00000081879f0 */ /* 0x000fe60008001818 */
[----:B------:R-:W-:Y:S02]  /*13e0*/  WARPGROUP.DEPBAR.LE gsb0, 0x1 ;  /* 0x00008000000079c5 */ /* 0x000fe40000010100 */
[----:B------:R-:W-:Y:S05]  /*13f0*/  @!P2 BRA `(.L_x_17) ;  /* 0x000000000004a947 */ /* 0x000fea0003800000 */
[----:B------:R-:W-:Y:S01]  /*1400*/  BPT.TRAP 0x1 ;  /* 0x000000040000795c */ /* 0x000fe20000300000 */
.L_x_17:
[----:B------:R-:W-:Y:S01]  /*1410*/  ULEA UR7, UR5, UR6, 0x3 ;  /* 0x0000000605077291 */ /* 0x000fe2000f8e183f */
[----:B------:R-:W-:-:S03]  /*1420*/  ISETP.GT.U32.AND P1, PT, R2, 0x1, PT ;  /* 0x000000010200780c */ /* 0x000fc60003f24070 */
[----:B------:R-:W-:-:S04]  /*1430*/  UIADD3 UR7, UR7, 0x37058, URZ ;  /* 0x0003705807077890 */ /* 0x000fc8000fffe03f */
[----:B------:R-:W-:-:S09]  /*1440*/  UPRMT UR7, URZ, 0x654, UR7 ;  /* 0x000006543f077896 */ /* 0x000fd20008000007 */
[----:B------:R-:W-:Y:S01]  /*1450*/  SYNCS.ARRIVE.TRANS64.RED.A1T0 RZ, [UR7], RZ ;  /* 0x000000ffffff79a7 */ /* 0x000fe20008100407 */
[----:B------:R-:W-:Y:S05]  /*1460*/  @P1 BRA `(.L_x_18) ;  /* 0x0000000000041947 */ /* 0x000fea0003800000 */
[----:B------:R-:W-:Y:S01]  /*1470*/  BPT.TRAP 0x1 ;  /* 0x000000040000795c */ /* 0x000fe20000300000 */
.L_x_18:
[----:B------:R-:W-:Y:S01]  /*1480*/  UIADD3 UR4, UR4, 0x1, URZ ;  /* 0x0000000104047890 */ /* 0x000fe2000fffe03f */
[C---:B------:R-:W-:Y:S01]  /*1490*/  ISETP.GT.AND P1, PT, R4.reuse, 0x1, PT ;  /* 0x000000010400780c */ /* 0x040fe20003f24270 */
[----:B------:R-:W-:Y:S01]  /*14a0*/  UIADD3 UR5, UR5, 0x1, URZ ;  /* 0x0000000105057890 */ /* 0x000fe2000fffe03f */
[----:B------:R-:W-:Y:S01]  /*14b0*/  VIADD R4, R4, 0xffffffff ;  /* 0xffffffff04047836 */ /* 0x000fe20000000000 */
[----:B------:R-:W-:Y:S02]  /*14c0*/  UISETP.NE.AND UP0, UPT, UR4, 0xb, UPT ;  /* 0x0000000b0400788c */ /* 0x000fe4000bf05270 */
[----:B------:R-:W-:Y:S02]  /*14d0*/  UISETP.NE.AND UP1, UPT, UR5, 0xb, UPT ;  /* 0x0000000b0500788c */ /* 0x000fe4000bf25270 */
[----:B------:R-:W-:Y:S02]  /*14e0*/  USEL UR7, URZ, 0x1, UP0 ;  /* 0x000000013f077887 */ /* 0x000fe40008000000 */
[----:B------:R-:W-:-:S02]  /*14f0*/  USEL UR4, UR4, URZ, UP0 ;  /* 0x0000003f04047287 */ /* 0x000fc40008000000 */
[----:B------:R-:W-:Y:S02]  /*1500*/  USEL UR5, UR5, URZ, UP1 ;  /* 0x0000003f05057287 */ /* 0x000fe40008800000 */
[----:B------:R-:W-:Y:S01]  /*1510*/  UPLOP3.LUT UP0, UPT, UPT, UPT, UPT, 0x80, 0x0 ;  /* 0x000000000000789c */ /* 0x000fe20003f0f070 */
[----:B------:R-:W-:Y:S01]  /*1520*/  LOP3.LUT R7, R7, UR7, RZ, 0x3c, !PT ;  /* 0x0000000707077c12 */ /* 0x000fe2000f8e3cff */
[----:B------:R-:W-:Y:S09]  /*1530*/  @P1 BRA `(.L_x_19) ;  /* 0xfffffff800ec1947 */ /* 0x000ff2000383ffff */
.L_x_14:
[----:B------:R-:W-:Y:S02]  /*1540*/  WARPGROUP.DEPBAR.LE gsb0, 0x0 ;  /* 0x00008000000079c5 */ /* 0x000fe40000010000 */
[----:B------:R-:W-:Y:S05]  /*1550*/  @!P0 BRA `(.L_x_20) ;  /* 0x0000000000448947 */ /* 0x000fea0003800000 */
[----:B------:R-:W-:-:S04]  /*1560*/  LOP3.LUT R4, R2, 0x1, RZ, 0xfc, !PT ;  /* 0x0000000102047812 */ /* 0x000fc800078efcff */
[----:B------:R-:W-:-:S13]  /*1570*/  ISETP.NE.AND P0, PT, R4, 0x3, PT ;  /* 0x000000030400780c */ /* 0x000fda0003f05270 */
[----:B------:R-:W-:Y:S05]  /*1580*/  @!P0 BRA `(.L_x_21) ;  /* 0x0000000000048947 */ /* 0x000fea0003800000 */
[----:B------:R-:W-:Y:S01]  /*1590*/  BPT.TRAP 0x1 ;  /* 0x000000040000795c */ /* 0x000fe20000300000 */
.L_x_21:
[----:B0-----:R-:W0:Y:S01]  /*15a0*/  S2R R6, SR_CgaCtaId ;  /* 0x0000000000067919 */ /* 0x001e220000008800 */
[----:B------:R-:W-:Y:S01]  /*15b0*/  IMAD.WIDE.U32 R4, R3, -0x45d1745d, RZ ;  /* 0xba2e8ba303047825 */ /* 0x000fe200078e00ff */
[----:B------:R-:W-:-:S04]  /*15c0*/  ISETP.GT.U32.AND P0, PT, R2, 0x1, PT ;  /* 0x000000010200780c */ /* 0x000fc80003f04070 */
[----:B------:R-:W-:Y:S02]  /*15d0*/  SHF.R.U32.HI R4, RZ, 0x3, R5 ;  /* 0x00000003ff047819 */ /* 0x000fe40000011605 */
[----:B------:R-:W-:-:S03]  /*15e0*/  MOV R5, 0x400 ;  /* 0x0000040000057802 */ /* 0x000fc60000000f00 */
[----:B------:R-:W-:Y:S01]  /*15f0*/  IMAD R3, R4, -0xb, R3 ;  /* 0xfffffff504037824 */ /* 0x000fe200078e0203 */
[----:B0-----:R-:W-:-:S05]  /*1600*/  LEA R6, R6, R5, 0x18 ;  /* 0x0000000506067211 */ /* 0x001fca00078ec0ff */
[----:B------:R-:W-:-:S04]  /*1610*/  IMAD R3, R3, 0x8, R6 ;  /* 0x0000000803037824 */ /* 0x000fc800078e0206 */
[----:B------:R-:W-:-:S05]  /*1620*/  VIADD R3, R3, 0x37058 ;  /* 0x0003705803037836 */ /* 0x000fca0000000000 */
[----:B------:R-:W-:-:S04]  /*1630*/  PRMT R3, RZ, 0x654, R3 ;  /* 0x00000654ff037816 */ /* 0x000fc80000000003 */
[----:B------:R1:W-:Y:S01]  /*1640*/  SYNCS.ARRIVE.TRANS64.RED.A1T0 RZ, [R3+URZ], RZ ;  /* 0x000000ff03ff79a7 */ /* 0x0003e2000810043f */
[----:B------:R-:W-:Y:S05]  /*1650*/  @P0 BRA `(.L_x_20) ;  /* 0x0000000000040947 */ /* 0x000fea0003800000 */
[----:B------:R-:W-:Y:S01]  /*1660*/  BPT.TRAP 0x1 ;  /* 0x000000040000795c */ /* 0x000fe20000300000 */
.L_x_20:
[----:B------:R-:W2:Y:S01]  /*1670*/  S2R R4, SR_CTAID.Y ;  /* 0x0000000000047919 */ /* 0x000ea20000002600 */
[----:B------:R-:W-:Y:S01]  /*1680*/  ULDC.64 UR4, c[0x0][0x280] ;  /* 0x0000a00000047ab9 */ /* 0x000fe20000000a00 */
[----:B-1----:R-:W-:Y:S01]  /*1690*/  SHF.R.S32.HI R3, RZ, 0x1f, R0 ;  /* 0x0000001fff037819 */ /* 0x002fe20000011400 */
[----:B------:R-:W1:Y:S03]  /*16a0*/  S2R R9, SR_CTAID.X ;  /* 0x0000000000097919 */ /* 0x000e660000002500 */
[----:B------:R-:W-:-:S04]  /*16b0*/  LEA.HI R2, R3, R0, RZ, 0x2 ;  /* 0x0000000003027211 */ /* 0x000fc800078f10ff */
[--C-:B0-----:R-:W-:Y:S02]  /*16c0*/  SHF.R.S32.HI R6, RZ, 0x2, R2.reuse ;  /* 0x00000002ff067819 */ /* 0x101fe40000011402 */
[----:B------:R-:W-:-:S04]  /*16d0*/  SHF.R.S32.HI R5, RZ, 0x1f, R2 ;  /* 0x0000001fff057819 */ /* 0x000fc80000011402 */
[----:B------:R-:W-:-:S04]  /*16e0*/  LEA.HI R5, R5, R6, RZ, 0x3 ;  /* 0x0000000605057211 */ /* 0x000fc800078f18ff */
[----:B------:R-:W-:Y:S01]  /*16f0*/  LOP3.LUT R7, R5, 0xfffffff8, RZ, 0xc0, !PT ;  /* 0xfffffff805077812 */ /* 0x000fe200078ec0ff */
[----:B--2---:R-:W-:Y:S02]  /*1700*/  IMAD.SHL.U32 R4, R4, 0x40, RZ ;  /* 0x0000004004047824 */ /* 0x004fe400078e00ff */
[----:B-1----:R-:W-:-:S03]  /*1710*/  IMAD.SHL.U32 R10, R9, 0x100, RZ ;  /* 0x00000100090a7824 */ /* 0x002fc600078e00ff */
[----:B------:R-:W-:-:S04]  /*1720*/  ISETP.GE.AND P0, PT, R4, UR5, PT ;  /* 0x0000000504007c0c */ /* 0x000fc8000bf06270 */
[----:B------:R-:W-:-:S13]  /*1730*/  ISETP.GE.OR P0, PT, R10, UR4, P0 ;  /* 0x000000040a007c0c */ /* 0x000fda0008706670 */
[----:B------:R-:W-:Y:S05]  /*1740*/  @P0 EXIT ;  /* 0x000000000000094d */ /* 0x000fea0003800000 */
[----:B------:R-:W0:Y:S01]  /*1750*/  LDC.64 R12, c[0x0][0x658] ;  /* 0x00019600ff0c7b82 */ /* 0x000e220000000a00 */
[----:B------:R-:W-:Y:S01]  /*1760*/  LOP3.LUT R5, R2, 0x7ffffffc, RZ, 0xc0, !PT ;  /* 0x7ffffffc02057812 */ /* 0x000fe200078ec0ff */
[----:B------:R-:W-:Y:S01]  /*1770*/  IMAD.IADD R2, R6, 0x1, -R7 ;  /* 0x0000000106027824 */ /* 0x000fe200078e0a07 */
[----:B------:R-:W-:Y:S02]  /*1780*/  LEA.HI R6, R3, R0, RZ, 0x5 ;  /* 0x0000000003067211 */ /* 0x000fe400078f28ff */
[----:B---3-5:R-:W-:Y:S01]  /*1790*/  FSETP.NEU.AND P1, PT, R14, RZ, PT ;  /* 0x000000ff0e00720b */ /* 0x028fe20003f2d000 */
[----:B------:R-:W-:Y:S01]  /*17a0*/  IMAD.IADD R5, R0, 0x1, -R5 ;  /* 0x0000000100057824 */ /* 0x000fe200078e0a05 */
[----:B------:R-:W-:Y:S02]  /*17b0*/  SHF.R.S32.HI R3, RZ, 0x1f, R2 ;  /* 0x0000001fff037819 */ /* 0x000fe40000011402 */
[----:B----4-:R-:W-:Y:S01]  /*17c0*/  SHF.R.S32.HI R15, RZ, 0x5, R6 ;  /* 0x00000005ff0f7819 */ /* 0x010fe20000011406 */
[----:B------:R-:W-:-:S02]  /*17d0*/  IMAD.SHL.U32 R5, R5, 0x2, RZ ;  /* 0x0000000205057824 */ /* 0x000fc400078e00ff */
[----:B------:R-:W-:-:S03]  /*17e0*/  IMAD.WIDE R8, R9, 0x100, R2 ;  /* 0x0000010009087825 */ /* 0x000fc600078e0202 */
[----:B------:R-:W-:Y:S01]  /*17f0*/  SHF.R.S32.HI R7, RZ, 0x1f, R5 ;  /* 0x0000001fff077819 */ /* 0x000fe20000011405 */
[C---:B------:R-:W-:Y:S01]  /*1800*/  IMAD R3, R15.reuse, -0x10, -R10 ;  /* 0xfffffff00f037824 */ /* 0x040fe200078e0a0a */
[C---:B------:R-:W-:Y:S01]  /*1810*/  IADD3 R6, P0, R4.reuse, R5, RZ ;  /* 0x0000000504067210 */ /* 0x040fe20007f1e0ff */
[----:B------:R-:W-:Y:S01]  /*1820*/  IMAD.WIDE R8, R15, 0x10, R8 ;  /* 0x000000100f087825 */ /* 0x000fe200078e0208 */
[----:B------:R-:W-:Y:S02]  /*1830*/  IADD3 R10, -R5, UR5, -R4 ;  /* 0x00000005050a7c10 */ /* 0x000fe4000fffe904 */
[----:B------:R-:W-:Y:S02]  /*1840*/  LEA.HI.X.SX32 R7, R4, R7, 0x1, P0 ;  /* 0x0000000704077211 */ /* 0x000fe400000f0eff */
[----:B------:R-:W-:Y:S01]  /*1850*/  IADD3 R0, R3, UR4, -R2 ;  /* 0x0000000403007c10 */ /* 0x000fe2000fffe802 */
[-C--:B0-----:R-:W-:Y:S01]  /*1860*/  IMAD R2, R9, R12.reuse, RZ ;  /* 0x0000000c09027224 */ /* 0x081fe200078e02ff */
[----:B------:R-:W-:Y:S01]  /*1870*/  ISETP.GT.AND P3, PT, R10, RZ, PT ;  /* 0x000000ff0a00720c */ /* 0x000fe20003f64270 */
[----:B------:R-:W-:Y:S01]  /*1880*/  IMAD.WIDE.U32 R18, R8, R12, R6 ;  /* 0x0000000c08127225 */ /* 0x000fe200078e0006 */
[----:B------:R-:W-:-:S02]  /*1890*/  SHF.L.U64.HI R15, R12, 0x3, R13 ;  /* 0x000000030c0f7819 */ /* 0x000fc4000001020d */
[----:B------:R-:W-:Y:S01]  /*18a0*/  P2R R3, PR, RZ, 0x8 ;  /* 0x00000008ff037803 */ /* 0x000fe20000000000 */
[----:B------:R-:W-:Y:S01]  /*18b0*/  IMAD R21, R8, R13, R2 ;  /* 0x0000000d08157224 */ /* 0x000fe200078e0202 */
[----:B------:R-:W-:Y:S01]  /*18c0*/  ISETP.GT.AND P0, PT, R0, RZ, P3 ;  /* 0x000000ff0000720c */ /* 0x000fe20001f04270 */
[----:B------:R-:W-:Y:S02]  /*18d0*/  IMAD.SHL.U32 R16, R12, 0x8, RZ ;  /* 0x000000080c107824 */ /* 0x000fe400078e00ff */
[----:B------:R-:W-:Y:S01]  /*18e0*/  IMAD.IADD R21, R19, 0x1, R21 ;  /* 0x0000000113157824 */ /* 0x000fe200078e0215 */
[----:B------:R-:W-:Y:S09]  /*18f0*/  @!P1 BRA `(.L_x_22) ;  /* 0x0000006c00cc9947 */ /* 0x000ff20003800000 */
[----:B------:R-:W-:Y:S01]  /*1900*/  ULDC.64 UR4, c[0x0][0x630] ;  /* 0x00018c0000047ab9 */ /* 0x000fe20000000a00 */
[----:B------:R-:W-:Y:S01]  /*1910*/  ULDC.64 UR8, c[0x0][0x628] ;  /* 0x00018a0000087ab9 */ /* 0x000fe20000000a00 */
[----:B------:R-:W-:Y:S01]  /*1920*/  IMAD R17, R9, UR4, RZ ;  /* 0x0000000409117c24 */ /* 0x000fe2000f8e02ff */
[----:B------:R-:W-:Y:S01]  /*1930*/  ULDC.64 UR6, c[0x0][0x650] ;  /* 0x0001940000067ab9 */ /* 0x000fe20000000a00 */
[----:B------:R-:W-:-:S04]  /*1940*/  IMAD.WIDE.U32 R2, R8, UR4, R6 ;  /* 0x0000000408027c25 */ /* 0x000fc8000f8e0006 */
[----:B------:R-:W-:Y:S01]  /*1950*/  IMAD R17, R8, UR5, R17 ;  /* 0x0000000508117c24 */ /* 0x000fe2000f8e0211 */
[----:B------:R-:W-:-:S03]  /*1960*/  LEA R4, P1, R2, UR8, 0x1 ;  /* 0x0000000802047c11 */ /* 0x000fc6000f8208ff */
[----:B------:R-:W-:-:S05]  /*1970*/  IMAD.IADD R3, R3, 0x1, R17 ;  /* 0x0000000103037824 */ /* 0x000fca00078e0211 */
[----:B------:R-:W-:-:S05]  /*1980*/  LEA.HI.X R5, R2, UR9, R3, 0x1, P1 ;  /* 0x0000000902057c11 */ /* 0x000fca00088f0c03 */
[----:B------:R-:W2:Y:S01]  /*1990*/  @P0 LDG.E.LTC128B.U16 R19, desc[UR12][R4.64] ;  /* 0x0000000c04130981 */ /* 0x000ea2000c1e1520 */
[----:B------:R-:W-:Y:S01]  /*19a0*/  ISETP.GT.AND P6, PT, R10, 0x1, PT ;  /* 0x000000010a00780c */ /* 0x000fe20003fc4270 */
[----:B------:R-:W-:Y:S01]  /*19b0*/  BSSY B0, `(.L_x_23) ;  /* 0x000000e000007945 */ /* 0x000fe20003800000 */
[----:B------:R-:W-:Y:S02]  /*19c0*/  LEA R2, P2, R18, UR6, 0x1 ;  /* 0x0000000612027c11 */ /* 0x000fe4000f8408ff */
[----:B------:R-:W-:Y:S01]  /*19d0*/  ISETP.GT.AND P1, PT, R0, RZ, P6 ;  /* 0x000000ff0000720c */ /* 0x000fe20003724270 */
[----:B--2---:R-:W-:-:S04]  /*19e0*/  IMAD.U32 R3, R19, 0x10000, RZ ;  /* 0x0001000013037824 */ /* 0x004fc800078e00ff */
[----:B------:R-:W-:-:S04]  /*19f0*/  FMUL R3, R3, R14 ;  /* 0x0000000e03037220 */ /* 0x000fc80000400000 */
[----:B------:R-:W-:-:S05]  /*1a00*/  FFMA R3, R120, R11, R3 ;  /* 0x0000000b78037223 */ /* 0x000fca0000000003 */
[----:B------:R-:W-:Y:S02]  /*1a10*/  F2FP.BF16.F32.PACK_AB R20, RZ, R3 ;  /* 0x00000003ff14723e */ /* 0x000fe400000010ff */
[----:B------:R-:W-:Y:S02]  /*1a20*/  P2R R3, PR, RZ, 0x40 ;  /* 0x00000040ff037803 */ /* 0x000fe40000000000 */
[----:B------:R-:W-:Y:S02]  /*1a30*/  LEA.HI.X R3, R18, UR7, R21, 0x1, P2 ;  /* 0x0000000712037c11 */ /* 0x000fe400090f0c15 */
[----:B------:R-:W-:Y:S02]  /*1a40*/  PRMT R18, R20, 0x7610, R18 ;  /* 0x0000761014127816 */ /* 0x000fe40000000012 */
[----:B------:R-:W-:-:S03]  /*1a50*/  PRMT R20, R19, 0x7610, R20 ;  /* 0x0000761013147816 */ /* 0x000fc60000000014 */
[----:B------:R0:W-:Y:S01]  /*1a60*/  @P0 STG.E.U16 desc[UR12][R2.64], R18 ;  /* 0x0000001202000986 */ /* 0x0001e2000c10150c */
[----:B------:R-:W-:Y:S05]  /*1a70*/  @!P1 BRA `(.L_x_24) ;  /* 0x0000000000049947 */ /* 0x000fea0003800000 */
[----:B------:R1:W5:Y:S02]  /*1a80*/  LDG.E.LTC128B.U16 R20, desc[UR12][R4.64+0x2] ;  /* 0x0000020c04147981 */ /* 0x000364000c1e1520 */
.L_x_24:
[----:B------:R-:W-:Y:S05]  /*1a90*/  BSYNC B0 ;  /* 0x0000000000007941 */ /* 0x000fea0003800000 */
.L_x_23:
[----:B------:R-:W-:Y:S01]  /*1aa0*/  USHF.L.U32 UR6, UR4, 0x3, URZ ;  /* 0x0000000304067899 */ /* 0x000fe2000800063f */
[----:B-----5:R-:W-:Y:S01]  /*1ab0*/  IMAD.U32 R9, R20, 0x10000, RZ ;  /* 0x0001000014097824 */ /* 0x020fe200078e00ff */
[----:B------:R-:W-:Y:S01]  /*1ac0*/  USHF.L.U64.HI UR7, UR4, 0x3, UR5 ;  /* 0x0000000304077899 */ /* 0x000fe20008010205 */
[----:B------:R-:W-:Y:S02]  /*1ad0*/  ISETP.GT.AND P0, PT, R0, 0x8, P3 ;  /* 0x000000080000780c */ /* 0x000fe40001f04270 */
[----:B------:R-:W-:Y:S01]  /*1ae0*/  FMUL R22, R9, R14 ;  /* 0x0000000e09167220 */ /* 0x000fe20000400000 */
[----:B0-----:R-:W-:Y:S02]  /*1af0*/  IMAD.U32 R18, RZ, RZ, UR6 ;  /* 0x00000006ff127e24 */ /* 0x001fe4000f8e00ff */
[----:B------:R-:W-:Y:S02]  /*1b00*/  IMAD.U32 R19, RZ, RZ, UR7 ;  /* 0x00000007ff137e24 */ /* 0x000fe4000f8e00ff */
[----:B------:R-:W-:Y:S01]  /*1b10*/  FFMA R22, R121, R11, R22 ;  /* 0x0000000b79167223 */ /* 0x000fe20000000016 */
[----:B------:R-:W-:-:S04]  /*1b20*/  IMAD.WIDE.U32 R8, R8, UR4, R18 ;  /* 0x0000000408087c25 */ /* 0x000fc8000f8e0012 */
[----:B------:R-:W-:Y:S02]  /*1b30*/  F2FP.BF16.F32.PACK_AB R22, RZ, R22 ;  /* 0x00000016ff16723e */ /* 0x000fe400000010ff */
[----:B------:R-:W-:-:S03]  /*1b40*/  IADD3 R6, P2, R6, R8, RZ ;  /* 0x0000000806067210 */ /* 0x000fc60007f5e0ff */
[----:B------:R0:W-:Y:S01]  /*1b50*/  @P1 STG.E.U16 desc[UR12][R2.64+0x2], R22 ;  /* 0x0000021602001986 */ /* 0x0001e2000c10150c */
[----:B------:R-:W-:Y:S02]  /*1b60*/  IADD3.X R7, R7, R17, R9, P2, !PT ;  /* 0x0000001107077210 */ /* 0x000fe400017fe409 */
[----:B------:R-:W-:-:S04]  /*1b70*/  LEA R8, P2, R6, UR8, 0x1 ;  /* 0x0000000806087c11 */ /* 0x000fc8000f8408ff */
[----:B------:R-:W-:-:S05]  /*1b80*/  LEA.HI.X R9, R6, UR9, R7, 0x1, P2 ;  /* 0x0000000906097c11 */ /* 0x000fca00090f0c07 */
[----:B------:R-:W2:Y:S01]  /*1b90*/  @P0 LDG.E.LTC128B.U16 R20, desc[UR12][R8.64] ;  /* 0x0000000c08140981 */ /* 0x000ea2000c1e1520 */
[C---:B------:R-:W-:Y:S01]  /*1ba0*/  SHF.L.U64.HI R15, R16.reuse, 0x1, R15 ;  /* 0x00000001100f7819 */ /* 0x040fe2000001020f */
[----:B------:R-:W-:Y:S01]  /*1bb0*/  BSSY B0, `(.L_x_25) ;  /* 0x000000b000007945 */ /* 0x000fe20003800000 */
[----:B------:R-:W-:Y:S02]  /*1bc0*/  LEA R6, P2, R16, R2, 0x1 ;  /* 0x0000000210067211 */ /* 0x000fe400078408ff */
[----:B------:R-:W-:Y:S01]  /*1bd0*/  ISETP.GT.AND P1, PT, R0, 0x8, P6 ;  /* 0x000000080000780c */ /* 0x000fe20003724270 */
[----:B--2---:R-:W-:-:S04]  /*1be0*/  IMAD.U32 R7, R20, 0x10000, RZ ;  /* 0x0001000014077824 */ /* 0x004fc800078e00ff */
[----:B------:R-:W-:-:S04]  /*1bf0*/  FMUL R7, R7, R14 ;  /* 0x0000000e07077220 */ /* 0x000fc80000400000 */
[----:B------:R-:W-:-:S05]  /*1c00*/  FFMA R7, R122, R11, R7 ;  /* 0x0000000b7a077223 */ /* 0x000fca0000000007 */
[----:B------:R-:W-:Y:S01]  /*1c10*/  F2FP.BF16.F32.PACK_AB R16, RZ, R7 ;  /* 0x00000007ff10723e */ /* 0x000fe200000010ff */
[----:B------:R-:W-:-:S05]  /*1c20*/  IMAD.X R7, R15, 0x1, R3, P2 ;  /* 0x000000010f077824 */ /* 0x000fca00010e0603 */
[----:B------:R0:W-:Y:S01]  /*1c30*/  @P0 STG.E.U16 desc[UR12][R6.64], R16 ;  /* 0x0000001006000986 */ /* 0x0001e2000c10150c */
[----:B------:R-:W-:Y:S05]  /*1c40*/  @!P1 BRA `(.L_x_26) ;  /* 0x0000000000049947 */ /* 0x000fea0003800000 */
[----:B------:R2:W5:Y:S02]  /*1c50*/  LDG.E.LTC128B.U16 R20, desc[UR12][R8.64+0x2] ;  /* 0x0000020c08147981 */ /* 0x000564000c1e1520 */
.L_x_26:
[----:B------:R-:W-:Y:S05]  /*1c60*/  BSYNC B0 ;  /* 0x0000000000007941 */ /* 0x000fea0003800000 */
.L_x_25:
[----:B-----5:R-:W-:Y:S01]  /*1c70*/  IMAD.U32 R15, R20, 0x10000, RZ ;  /* 0x00010000140f7824 */ /* 0x020fe200078e00ff */
[----:B------:R-:W-:Y:S01]  /*1c80*/  ISETP.GT.AND P3, PT, R10, 0x8, PT ;  /* 0x000000080a00780c */ /* 0x000fe20003f64270 */
[----:B------:R-:W-:Y:S02]  /*1c90*/  BSSY B0, `(.L_x_27) ;  /* 0x0000009000007945 */ /* 0x000fe40003800000 */
[----:B0-----:R-:W-:Y:S01]  /*1ca0*/  FMUL R16, R15, R14 ;  /* 0x0000000e0f107220 */ /* 0x001fe20000400000 */
[----:B------:R-:W-:Y:S02]  /*1cb0*/  ISETP.GT.AND P0, PT, R0, RZ, P3 ;  /* 0x000000ff0000720c */ /* 0x000fe40001f04270 */
[----:B------:R-:W-:Y:S01]  /*1cc0*/  P2R R15, PR, RZ, 0x8 ;  /* 0x00000008ff0f7803 */ /* 0x000fe20000000000 */
[----:B------:R-:W-:-:S05]  /*1cd0*/  FFMA R16, R123, R11, R16 ;  /* 0x0000000b7b107223 */ /* 0x000fca0000000010 */
[----:B------:R-:W-:-:S05]  /*1ce0*/  F2FP.BF16.F32.PACK_AB R16, RZ, R16 ;  /* 0x00000010ff10723e */ /* 0x000fca00000010ff */
[----:B------:R0:W-:Y:S01]  /*1cf0*/  @P1 STG.E.U16 desc[UR12][R6.64+0x2], R16 ;  /* 0x0000021006001986 */ /* 0x0001e2000c10150c */
[----:B------:R-:W-:Y:S05]  /*1d00*/  @!P0 BRA `(.L_x_28) ;  /* 0x0000000000048947 */ /* 0x000fea0003800000 */
[----:B------:R3:W5:Y:S02]  /*1d10*/  LDG.E.LTC128B.U16 R20, desc[UR12][R4.64+0x10] ;  /* 0x0000100c04147981 */ /* 0x000764000c1e1520 */
.L_x_28:
[----:B------:R-:W-:Y:S05]  /*1d20*/  BSYNC B0 ;  /* 0x0000000000007941 */ /* 0x000fea0003800000 */
.L_x_27:
[----:B-----5:R-:W-:Y:S01]  /*1d30*/  IMAD.U32 R15, R20, 0x10000, RZ ;  /* 0x00010000140f7824 */ /* 0x020fe200078e00ff */
[----:B------:R-:W-:Y:S01]  /*1d40*/  ISETP.GT.AND P2, PT, R10, 0x9, PT ;  /* 0x000000090a00780c */ /* 0x000fe20003f44270 */
[----:B------:R-:W-:Y:S02]  /*1d50*/  BSSY B0, `(.L_x_29) ;  /* 0x0000009000007945 */ /* 0x000fe40003800000 */
[----:B------:R-:W-:Y:S01]  /*1d60*/  FMUL R15, R15, R14 ;  /* 0x0000000e0f0f7220 */ /* 0x000fe20000400000 */
[----:B------:R-:W-:Y:S02]  /*1d70*/  ISETP.GT.AND P1, PT, R0, RZ, P2 ;  /* 0x000000ff0000720c */ /* 0x000fe40001724270 */
[----:B0-----:R-:W-:Y:S01]  /*1d80*/  P2R R16, PR, RZ, 0x4 ;  /* 0x00000004ff107803 */ /* 0x001fe20000000000 */
[----:B------:R-:W-:-:S05]  /*1d90*/  FFMA R15, R124, R11, R15 ;  /* 0x0000000b7c0f7223 */ /* 0x000fca000000000f */
[----:B------:R-:W-:-:S05]  /*1da0*/  F2FP.BF16.F32.PACK_AB R15, RZ, R15 ;  /* 0x0000000fff0f723e */ /* 0x000fca00000010ff */
[----:B------:R0:W-:Y:S01]  /*1db0*/  @P0 STG.E.U16 desc[UR12][R2.64+0x10], R15 ;  /* 0x0000100f02000986 */ /* 0x0001e2000c10150c */
[----:B------:R-:W-:Y:S05]  /*1dc0*/  @!P1 BRA `(.L_x_30) ;  /* 0x0000000000049947 */ /* 0x000fea0003800000 */
[----:B------:R4:W5:Y:S02]  /*1dd0*/  LDG.E.LTC128B.U16 R20, desc[UR12][R4.64+0x12] ;  /* 0x0000120c04147981 */ /* 0x000964000c1e1520 */
.L_x_30:
[----:B------:R-:W-:Y:S05]  /*1de0*/  BSYNC B0 ;  /* 0x0000000000007941 */ /* 0x000fea0003800000 */
.L_x_29:
[----:B0----5:R-:W-:Y:S01]  /*1df0*/  IMAD.U32 R15, R20, 0x10000, RZ ;  /* 0x00010000140f7824 */ /* 0x021fe200078e00ff */
[----:B------:R-:W-:Y:S01]  /*1e00*/  ISETP.GT.AND P0, PT, R0, 0x8, P3 ;  /* 0x000000080000780c */ /* 0x000fe20001f04270 */
[----:B------:R-:W-:Y:S02]  /*1e10*/  BSSY B0, `(.L_x_31) ;  /* 0x0000007000007945 */ /* 0x000fe40003800000 */
[----:B------:R-:W-:-:S04]  /*1e20*/  FMUL R16, R15, R14 ;  /* 0x0000000e0f107220 */ /* 0x000fc80000400000 */
[----:B------:R-:W-:-:S05]  /*1e30*/  FFMA R16, R125, R11, R16 ;  /* 0x0000000b7d107223 */ /* 0x000fca0000000010 */
[----:B------:R-:W-:-:S05]  /*1e40*/  F2FP.BF16.F32.PACK_AB R16, RZ, R16 ;  /* 0x00000010ff10723e */ /* 0x000fca00000010ff */
[----:B------:R0:W-:Y:S01]  /*1e50*/  @P1 STG.E.U16 desc[UR12][R2.64+0x12], R16 ;  /* 0x0000121002001986 */ /* 0x0001e2000c10150c */
[----:B------:R-:W-:Y:S05]  /*1e60*/  @!P0 BRA `(.L_x_32) ;  /* 0x0000000000048947 */ /* 0x000fea0003800000 */
[----:B------:R0:W5:Y:S02]  /*1e70*/  LDG.E.LTC128B.U16 R20, desc[UR12][R8.64+0x10] ;  /* 0x0000100c08147981 */ /* 0x000164000c1e1520 */
.L_x_32:
[----:B------:R-:W-:Y:S05]  /*1e80*/  BSYNC B0 ;  /* 0x0000000000007941 */ /* 0x000fea0003800000 */
.L_x_31:
[----:B-----5:R-:W-:Y:S01]  /*1e90*/  IMAD.U32 R15, R20, 0x10000, RZ ;  /* 0x00010000140f7824 */ /* 0x020fe200078e00ff */
        /* <DEDUP_REMOVED lines=8> */
.L_x_34:
[----:B------:R-:W-:Y:S05]  /*1f20*/  BSYNC B0 ;  /* 0x0000000000007941 */ /* 0x000fea0003800000 */
.L_x_33:
[----:B0----5:R-:W-:Y:S01]  /*1f30*/  IMAD.U32 R15, R20, 0x10000, RZ ;  /* 0x00010000140f7824 */ /* 0x021fe200078e00ff */
[----:B------:R-:W-:Y:S01]  /*1f40*/  ISETP.GT.AND P2, PT, R10, 0x10, PT ;  /* 0x000000100a00780c */ /* 0x000fe20003f44270 */
[----:B------:R-:W-:Y:S02]  /*1f50*/  BSSY B0, `(.L_x_35) ;  /* 0x0000009000007945 */ /* 0x000fe40003800000 */
[----:B------:R-:W-:Y:S01]  /*1f60*/  FMUL R16, R15, R14 ;  /* 0x0000000e0f107220 */ /* 0x000fe20000400000 */
[----:B------:R-:W-:Y:S02]  /*1f70*/  ISETP.GT.AND P0, PT, R0, RZ, P2 ;  /* 0x000000ff0000720c */ /* 0x000fe40001704270 */
[----:B------:R-:W-:Y:S01]  /*1f80*/  P2R R15, PR, RZ, 0x4 ;  /* 0x00000004ff0f7803 */ /* 0x000fe20000000000 */
[----:B------:R-:W-:-:S05]  /*1f90*/  FFMA R16, R127, R11, R16 ;  /* 0x0000000b7f107223 */ /* 0x000fca0000000010 */
[----:B------:R-:W-:-:S05]  /*1fa0*/  F2FP.BF16.F32.PACK_AB R16, RZ, R16 ;  /* 0x00000010ff10723e */ /* 0x000fca00000010ff */
[----:B------:R0:W-:Y:S01]  /*1fb0*/  @P1 STG.E.U16 desc[UR12][R6.64+0x12], R16 ;  /* 0x0000121006001986 */ /* 0x0001e2000c10150c */
[----:B------:R-:W-:Y:S05]  /*1fc0*/  @!P0 BRA `(.L_x_36) ;  /* 0x0000000000048947 */ /* 0x000fea0003800000 */
[----:B------:R0:W5:Y:S02]  /*1fd0*/  LDG.E.LTC128B.U16 R20, desc[UR12][R4.64+0x20] ;  /* 0x0000200c04147981 */ /* 0x000164000c1e1520 */
.L_x_36:
[----:B------:R-:W-:Y:S05]  /*1fe0*/  BSYNC B0 ;  /* 0x0000000000007941 */ /* 0x000fea0003800000 */
.L_x_35:
[----:B-----5:R-:W-:Y:S01]  /*1ff0*/  IMAD.U32 R15, R20, 0x10000, RZ ;  /* 0x00010000140f7824 */ /* 0x020fe200078e00ff */
[----:B------:R-:W-:Y:S01]  /*2000*/  ISETP.GT.AND P1, PT, R10, 0x11, PT ;  /* 0x000000110a00780c */ /* 0x000fe20003f24270 */
[----:B------:R-:W-:Y:S02]  /*2010*/  BSSY B0, `(.L_x_37) ;  /* 0x0000009000007945 */ /* 0x000fe40003800000 */
[----:B------:R-:W-:-:S04]  /*2020*/  FMUL R15, R15, R14 ;  /* 0x0000000e0f0f7220 */ /* 0x000fc80000400000 */
[----:B------:R-:W-:-:S05]  /*2030*/  FFMA R15, R128, R11, R15 ;  /* 0x0000000b800f7223 */ /* 0x000fca000000000f */
[----:B------:R-:W-:-:S05]  /*2040*/  F2FP.BF16.F32.PACK_AB R15, RZ, R15 ;  /* 0x0000000fff0f723e */ /* 0x000fca00000010ff */
[----:B------:R1:W-:Y:S01]  /*2050*/  @P0 STG.E.U16 desc[UR12][R2.64+0x20], R15 ;  /* 0x0000200f02000986 */ /* 0x0003e2000c10150c */
[----:B------:R-:W-:Y:S02]  /*2060*/  ISETP.GT.AND P0, PT, R0, RZ, P1 ;  /* 0x000000ff0000720c */ /* 0x000fe40000f04270 */
[----:B-1----:R-:W-:-:S11]  /*2070*/  P2R R15, PR, RZ, 0x2 ;  /* 0x00000002ff0f7803 */ /* 0x002fd60000000000 */
[----:B------:R-:W-:Y:S05]  /*2080*/  @!P0 BRA `(.L_x_38) ;  /* 0x0000000000048947 */ /* 0x000fea0003800000 */
[----:B------:R1:W5:Y:S02]  /*2090*/  LDG.E.LTC128B.U16 R20, desc[UR12][R4.64+0x22] ;  /* 0x0000220c04147981 */ /* 0x000364000c1e1520 */
.L_x_38:
[----:B------:R-:W-:Y:S05]  /*20a0*/  BSYNC B0 ;  /* 0x0000000000007941 */ /* 0x000fea0003800000 */
.L_x_37:
[----:B-----5:R-:W-:Y:S01]  /*20b0*/  IMAD.U32 R15, R20, 0x10000, RZ ;  /* 0x00010000140f7824 */ /* 0x020fe200078e00ff */
[----:B------:R-:W-:Y:S03]  /*20c0*/  BSSY B0, `(.L_x_39) ;  /* 0x0000008000007945 */ /* 0x000fe60003800000 */
[----:B0-----:R-:W-:-:S04]  /*20d0*/  FMUL R16, R15, R14 ;  /* 0x0000000e0f107220 */ /* 0x001fc80000400000 */
[----:B------:R-:W-:-:S05]  /*20e0*/  FFMA R16, R129, R11, R16 ;  /* 0x0000000b81107223 */ /* 0x000fca0000000010 */
[----:B------:R-:W-:-:S05]  /*20f0*/  F2FP.BF16.F32.PACK_AB R16, RZ, R16 ;  /* 0x00000010ff10723e */ /* 0x000fca00000010ff */
[----:B------:R0:W-:Y:S01]  /*2100*/  @P0 STG.E.U16 desc[UR12][R2.64+0x22], R16 ;  /* 0x0000221002000986 */ /* 0x0001e2000c10150c */
[----:B------:R-:W-:-:S13]  /*2110*/  ISETP.GT.AND P0, PT, R0, 0x8, P2 ;  /* 0x000000080000780c */ /* 0x000fda0001704270 */
[----:B0-----:R-:W-:Y:S05]  /*2120*/  @!P0 BRA `(.L_x_40) ;  /* 0x0000000000048947 */ /* 0x001fea0003800000 */
[----:B------:R0:W5:Y:S02]  /*2130*/  LDG.E.LTC128B.U16 R20, desc[UR12][R8.64+0x20] ;  /* 0x0000200c08147981 */ /* 0x000164000c1e1520 */
.L_x_40:
[----:B------:R-:W-:Y:S05]  /*2140*/  BSYNC B0 ;  /* 0x0000000000007941 */ /* 0x000fea0003800000 */
.L_x_39:
[----:B-----5:R-:W-:Y:S01]  /*2150*/  IMAD.U32 R15, R20, 0x10000, RZ ;  /* 0x00010000140f7824 */ /* 0x020fe200078e00ff */
[----:B------:R-:W-:Y:S03]  /*2160*/  BSSY B0, `(.L_x_41) ;  /* 0x0000008000007945 */ /* 0x000fe60003800000 */
[----:B------:R-:W-:-:S04]  /*2170*/  FMUL R15, R15, R14 ;  /* 0x0000000e0f0f7220 */ /* 0x000fc80000400000 */
[----:B------:R-:W-:-:S05]  /*2180*/  FFMA R15, R130, R11, R15 ;  /* 0x0000000b820f7223 */ /* 0x000fca000000000f */
[----:B------:R-:W-:-:S05]  /*2190*/  F2FP.BF16.F32.PACK_AB R15, RZ, R15 ;  /* 0x0000000fff0f723e */ /* 0x000fca00000010ff */
[----:B------:R0:W-:Y:S01]  /*21a0*/  @P0 STG.E.U16 desc[UR12][R6.64+0x20], R15 ;  /* 0x0000200f06000986 */ /* 0x0001e2000c10150c */
[----:B------:R-:W-:-:S13]  /*21b0*/  ISETP.GT.AND P0, PT, R0, 0x8, P1 ;  /* 0x000000080000780c */ /* 0x000fda0000f04270 */
[----:B0-----:R-:W-:Y:S05]  /*21c0*/  @!P0 BRA `(.L_x_42) ;  /* 0x0000000000048947 */ /* 0x001fea0003800000 */
[----:B------:R0:W5:Y:S02]  /*21d0*/  LDG.E.LTC128B.U16 R20, desc[UR12][R8.64+0x22] ;  /* 0x0000220c08147981 */ /* 0x000164000c1e1520 */
.L_x_42:
[----:B------:R-:W-:Y:S05]  /*21e0*/  BSYNC B0 ;  /* 0x0000000000007941 */ /* 0x000fea0003800000 */
.L_x_41:
[----:B-----5:R-:W-:Y:S01]  /*21f0*/  IMAD.U32 R15, R20, 0x10000, RZ ;  /* 0x00010000140f7824 */ /* 0x020fe200078e00ff */
[C---:B------:R-:W-:Y:S01]  /*2200*/  SHF.L.U64.HI R21, R12.reuse, 0x7, R13 ;  /* 0x000000070c157819 */ /* 0x040fe2000001020d */
[----:B------:R-:W-:Y:S01]  /*2210*/  IMAD.SHL.U32 R17, R12, 0x80, RZ ;  /* 0x000000800c117824 */ /* 0x000fe200078e00ff */
[----:B------:R-:W-:Y:S01]  /*2220*/  ISETP.GT.AND P2, PT, R10, 0x18, PT ;  /* 0x000000180a00780c */ /* 0x000fe20003f44270 */
[----:B------:R-:W-:Y:S01]  /*2230*/  FMUL R16, R15, R14 ;  /* 0x0000000e0f107220 */ /* 0x000fe20000400000 */
[----:B------:R-:W-:Y:S02]  /*2240*/  BSSY B0, `(.L_x_43) ;  /* 0x000000d000007945 */ /* 0x000fe40003800000 */
[----:B------:R-:W-:Y:S01]  /*2250*/  LOP3.LUT R15, R17, 0x2, RZ, 0xfc, !PT ;  /* 0x00000002110f7812 */ /* 0x000fe200078efcff */
[----:B------:R-:W-:-:S05]  /*2260*/  FFMA R16, R131, R11, R16 ;  /* 0x0000000b83107223 */ /* 0x000fca0000000010 */
[----:B------:R-:W-:-:S05]  /*2270*/  F2FP.BF16.F32.PACK_AB R16, RZ, R16 ;  /* 0x00000010ff10723e */ /* 0x000fca00000010ff */
[----:B------:R1:W-:Y:S01]  /*2280*/  @P0 STG.E.U16 desc[UR12][R6.64+0x22], R16 ;  /* 0x0000221006000986 */ /* 0x0003e2000c10150c */
[----:B------:R-:W-:-:S05]  /*2290*/  IADD3 R124, P0, R15, R2, RZ ;  /* 0x000000020f7c7210 */ /* 0x000fca0007f1e0ff */
[----:B------:R-:W-:Y:S01]  /*22a0*/  IMAD.X R125, R21, 0x1, R3, P0 ;  /* 0x00000001157d7824 */ /* 0x000fe200000e0603 */
[----:B------:R-:W-:-:S05]  /*22b0*/  IADD3 R12, P0, R17, R2, RZ ;  /* 0x00000002110c7210 */ /* 0x000fca0007f1e0ff */
[----:B------:R-:W-:Y:S01]  /*22c0*/  IMAD.X R13, R21, 0x1, R3, P0 ;  /* 0x00000001150d7824 */ /* 0x000fe200000e0603 */
[----:B------:R-:W-:Y:S02]  /*22d0*/  ISETP.GT.AND P0, PT, R0, RZ, P2 ;  /* 0x000000ff0000720c */ /* 0x000fe40001704270 */
[----:B-1----:R-:W-:-:S11]  /*22e0*/  P2R R16, PR, RZ, 0x4 ;  /* 0x00000004ff107803 */ /* 0x002fd60000000000 */
[----:B------:R-:W-:Y:S05]  /*22f0*/  @!P0 BRA `(.L_x_44) ;  /* 0x0000000000048947 */ /* 0x000fea0003800000 */
[----:B------:R1:W5:Y:S02]  /*2300*/  LDG.E.LTC128B.U16 R20, desc[UR12][R4.64+0x30] ;  /* 0x0000300c04147981 */ /* 0x000364000c1e1520 */
.L_x_44:
[----:B------:R-:W-:Y:S05]  /*2310*/  BSYNC B0 ;  /* 0x0000000000007941 */ /* 0x000fea0003800000 */
.L_x_43:
[----:B-----5:R-:W-:Y:S01]  /*2320*/  IMAD.U32 R19, R20, 0x10000, RZ ;  /* 0x0001000014137824 */ /* 0x020fe200078e00ff */
[----:B------:R-:W-:Y:S01]  /*2330*/  ISETP.GT.AND P1, PT, R10, 0x19, PT ;  /* 0x000000190a00780c */ /* 0x000fe20003f24270 */
[----:B------:R-:W-:Y:S02]  /*2340*/  BSSY B0, `(.L_x_45) ;  /* 0x0000009000007945 */ /* 0x000fe40003800000 */
[----:B------:R-:W-:Y:S01]  /*2350*/  FMUL R19, R19, R14 ;  /* 0x0000000e13137220 */ /* 0x000fe20000400000 */
[----:B------:R-:W-:-:S03]  /*2360*/  P2R R16, PR, RZ, 0x2 ;  /* 0x00000002ff107803 */ /* 0x000fc60000000000 */
[----:B------:R-:W-:-:S05]  /*2370*/  FFMA R19, R132, R11, R19 ;  /* 0x0000000b84137223 */ /* 0x000fca0000000013 */
[----:B------:R-:W-:-:S05]  /*2380*/  F2FP.BF16.F32.PACK_AB R19, RZ, R19 ;  /* 0x00000013ff13723e */ /* 0x000fca00000010ff */
[----:B------:R0:W-:Y:S01]  /*2390*/  @P0 STG.E.U16 desc[UR12][R2.64+0x30], R19 ;  /* 0x0000301302000986 */ /* 0x0001e2000c10150c */
[----:B------:R-:W-:-:S13]  /*23a0*/  ISETP.GT.AND P0, PT, R0, RZ, P1 ;  /* 0x000000ff0000720c */ /* 0x000fda0000f04270 */
[----:B0-----:R-:W-:Y:S05]  /*23b0*/  @!P0 BRA `(.L_x_46) ;  /* 0x0000000000048947 */ /* 0x001fea0003800000 */
[----:B------:R0:W5:Y:S02]  /*23c0*/  LDG.E.LTC128B.U16 R20, desc[UR12][R4.64+0x32] ;  /* 0x0000320c04147981 */ /* 0x000164000c1e1520 */
.L_x_46:
[----:B------:R-:W-:Y:S05]  /*23d0*/  BSYNC B0 ;  /* 0x0000000000007941 */ /* 0x000fea0003800000 */
.L_x_45:
        /* <DEDUP_REMOVED lines=9> */
.L_x_48:
[----:B------:R-:W-:Y:S05]  /*2470*/  BSYNC B0 ;  /* 0x0000000000007941 */ /* 0x000fea0003800000 */
.L_x_47:
        /* <DEDUP_REMOVED lines=9> */
.L_x_50:
[----:B------:R-:W-:Y:S05]  /*2510*/  BSYNC B0 ;  /* 0x0000000000007941 */ /* 0x000fea0003800000 */
.L_x_49:
        /* <DEDUP_REMOVED lines=11> */
.L_x_52:
[----:B------:R-:W-:Y:S05]  /*25d0*/  BSYNC B0 ;  /* 0x0000000000007941 */ /* 0x000fea0003800000 */
.L_x_51:
        /* <DEDUP_REMOVED lines=11> */
.L_x_54:
[----:B------:R-:W-:Y:S05]  /*2690*/  BSYNC B0 ;  /* 0x0000000000007941 */ /* 0x000fea0003800000 */
.L_x_53:
        /* <DEDUP_REMOVED lines=9> */
.L_x_56:
[----:B------:R-:W-:Y:S05]  /*2730*/  BSYNC B0 ;  /* 0x0000000000007941 */ /* 0x000fea0003800000 */
.L_x_55:
        /* <DEDUP_REMOVED lines=9> */
.L_x_58:
[----:B------:R-:W-:Y:S05]  /*27d0*/  BSYNC B0 ;  /* 0x0000000000007941 */ /* 0x000fea0003800000 */
.L_x_57:
        /* <DEDUP_REMOVED lines=11> */
.L_x_60:
[----:B------:R-:W-:Y:S05]  /*2890*/  BSYNC B0 ;  /* 0x0000000000007941 */ /* 0x000fea0003800000 */
.L_x_59:
[----:B-----5:R-:W-:Y:S01]  /*28a0*/  IMAD.U32 R19, R20, 0x10000, RZ ;  /* 0x0001000014137824 */ /* 0x020fe200078e00ff */
[----:B------:R-:W-:Y:S01]  /*28b0*/  ISETP.GT.AND P4, PT, R10, 0x29, PT ;  /* 0x000000290a00780c */ /* 0x000fe20003f84270 */
[----:B------:R-:W-:Y:S02]  /*28c0*/  BSSY B0, `(.L_x_61) ;  /* 0x0000008000007945 */ /* 0x000fe40003800000 */
[----:B------:R-:W-:-:S04]  /*28d0*/  FMUL R19, R19, R14 ;  /* 0x0000000e13137220 */ /* 0x000fc80000400000 */
[----:B------:R-:W-:-:S05]  /*28e0*/  FFMA R19, R140, R11, R19 ;  /* 0x0000000b8c137223 */ /* 0x000fca0000000013 */
[----:B------:R-:W-:-:S05]  /*28f0*/  F2FP.BF16.F32.PACK_AB R19, RZ, R19 ;  /* 0x00000013ff13723e */ /* 0x000fca00000010ff */
[----:B------:R0:W-:Y:S01]  /*2900*/  @P0 STG.E.U16 desc[UR12][R2.64+0x50], R19 ;  /* 0x0000501302000986 */ /* 0x0001e2000c10150c */
[----:B------:R-:W-:-:S13]  /*2910*/  ISETP.GT.AND P0, PT, R0, RZ, P4 ;  /* 0x000000ff0000720c */ /* 0x000fda0002704270 */
[----:B0-----:R-:W-:Y:S05]  /*2920*/  @!P0 BRA `(.L_x_62) ;  /* 0x0000000000048947 */ /* 0x001fea0003800000 */
[----:B------:R0:W5:Y:S02]  /*2930*/  LDG.E.LTC128B.U16 R20, desc[UR12][R4.64+0x52] ;  /* 0x0000520c04147981 */ /* 0x000164000c1e1520 */
.L_x_62:
[----:B------:R-:W-:Y:S05]  /*2940*/  BSYNC B0 ;  /* 0x0000000000007941 */ /* 0x000fea0003800000 */
.L_x_61:
        /* <DEDUP_REMOVED lines=9> */
.L_x_64:
[----:B------:R-:W-:Y:S05]  /*29e0*/  BSYNC B0 ;  /* 0x0000000000007941 */ /* 0x000fea0003800000 */
.L_x_63:
        /* <DEDUP_REMOVED lines=9> */
.L_x_66:
[----:B------:R-:W-:Y:S05]  /*2a80*/  BSYNC B0 ;  /* 0x0000000000007941 */ /* 0x000fea0003800000 */
.L_x_65:
        /* <DEDUP_REMOVED lines=10> */
.L_x_68:
[----:B------:R-:W-:Y:S05]  /*2b30*/  BSYNC B0 ;  /* 0x0000000000007941 */ /* 0x000fea0003800000 */
.L_x_67:
        /* <DEDUP_REMOVED lines=10> */
.L_x_70:
[----:B------:R-:W-:Y:S05]  /*2be0*/  BSYNC B0 ;  /* 0x0000000000007941 */ /* 0x000fea0003800000 */
.L_x_69:
        /* <DEDUP_REMOVED lines=9> */
.L_x_72:
[----:B------:R-:W-:Y:S05]  /*2c80*/  BSYNC B0 ;  /* 0x0000000000007941 */ /* 0x000fea0003800000 */
.L_x_71:
        /* <DEDUP_REMOVED lines=9> */
.L_x_74:
[----:B------:R-:W-:Y:S05]  /*2d20*/  BSYNC B0 ;  /* 0x0000000000007941 */ /* 0x000fea0003800000 */
.L_x_73:
        /* <DEDUP_REMOVED lines=10> */
.L_x_76:
[----:B------:R-:W-:Y:S05]  /*2dd0*/  BSYNC B0 ;  /* 0x0000000000007941 */ /* 0x000fea0003800000 */
.L_x_75:
[----:B-----5:R-:W-:Y:S01]  /*2de0*/  IMAD.U32 R19, R20, 0x10000, RZ ;  /* 0x0001000014137824 */ /* 0x020fe200078e00ff */
[----:B------:R-:W-:Y:S03]  /*2df0*/  BSSY B0, `(.L_x_77) ;  /* 0x0000009000007945 */ /* 0x000fe60003800000 */
[----:B------:R-:W-:-:S04]  /*2e00*/  FMUL R19, R19, R14 ;  /* 0x0000000e13137220 */ /* 0x000fc80000400000 */
[----:B------:R-:W-:-:S05]  /*2e10*/  FFMA R19, R148, R11, R19 ;  /* 0x0000000b94137223 */ /* 0x000fca0000000013 */
[----:B------:R-:W-:-:S05]  /*2e20*/  F2FP.BF16.F32.PACK_AB R19, RZ, R19 ;  /* 0x00000013ff13723e */ /* 0x000fca00000010ff */
[----:B------:R0:W-:Y:S01]  /*2e30*/  @P0 STG.E.U16 desc[UR12][R2.64+0x70], R19 ;  /* 0x0000701302000986 */ /* 0x0001e2000c10150c */
[----:B------:R-:W-:-:S04]  /*2e40*/  ISETP.GT.AND P0, PT, R10, 0x39, PT ;  /* 0x000000390a00780c */ /* 0x000fc80003f04270 */
[----:B------:R-:W-:-:S13]  /*2e50*/  ISETP.GT.AND P5, PT, R0, RZ, P0 ;  /* 0x000000ff0000720c */ /* 0x000fda00007a4270 */
[----:B0-----:R-:W-:Y:S05]  /*2e60*/  @!P5 BRA `(.L_x_78) ;  /* 0x000000000004d947 */ /* 0x001fea0003800000 */
[----:B------:R0:W5:Y:S02]  /*2e70*/  LDG.E.LTC128B.U16 R20, desc[UR12][R4.64+0x72] ;  /* 0x0000720c04147981 */ /* 0x000164000c1e1520 */
.L_x_78:
[----:B------:R-:W-:Y:S05]  /*2e80*/  BSYNC B0 ;  /* 0x0000000000007941 */ /* 0x000fea0003800000 */
.L_x_77:
        /* <DEDUP_REMOVED lines=9> */
.L_x_80:
[----:B------:R-:W-:Y:S05]  /*2f20*/  BSYNC B0 ;  /* 0x0000000000007941 */ /* 0x000fea0003800000 */
.L_x_79:
        /* <DEDUP_REMOVED lines=9> */
.L_x_82:
[----:B------:R-:W-:Y:S05]  /*2fc0*/  BSYNC B0 ;  /* 0x0000000000007941 */ /* 0x000fea0003800000 */
.L_x_81:
[----:B-----5:R-:W-:Y:S01]  /*2fd0*/  IMAD.U32 R19, R20, 0x10000, RZ ;  /* 0x0001000014137824 */ /* 0x020fe200078e00ff */
[----:B------:R-:W-:Y:S01]  /*2fe0*/  LOP3.LUT R123, R17, 0x10, RZ, 0xfc, !PT ;  /* 0x00000010117b7812 */ /* 0x000fe200078efcff */
[----:B------:R-:W-:Y:S02]  /*2ff0*/  USHF.L.U32 UR22, UR4, 0x7, URZ ;  /* 0x0000000704167899 */ /* 0x000fe4000800063f */
[----:B------:R-:W-:Y:S01]  /*3000*/  FMUL R16, R19, R14 ;  /* 0x0000000e13107220 */ /* 0x000fe20000400000 */
[----:B------:R-:W-:-:S03]  /*3010*/  USHF.L.U64.HI UR4, UR4, 0x7, UR5 ;  /* 0x0000000704047899 */ /* 0x000fc60008010205 */
[----:B------:R-:W-:-:S05]  /*3020*/  FFMA R16, R151, R11, R16 ;  /* 0x0000000b97107223 */ /* 0x000fca0000000010 */
[----:B------:R-:W-:-:S05]  /*3030*/  F2FP.BF16.F32.PACK_AB R16, RZ, R16 ;  /* 0x00000010ff10723e */ /* 0x000fca00000010ff */
[----:B------:R1:W-:Y:S01]  /*3040*/  @P5 STG.E.U16 desc[UR12][R6.64+0x72], R16 ;  /* 0x0000721006005986 */ /* 0x0003e2000c10150c */
[----:B------:R-:W-:-:S05]  /*3050*/  IADD3 R126, P5, R123, R2, RZ ;  /* 0x000000027b7e7210 */ /* 0x000fca0007fbe0ff */
[----:B------:R-:W-:Y:S01]  /*3060*/  IMAD.X R127, R21, 0x1, R3, P5 ;  /* 0x00000001157f7824 */ /* 0x000fe200028e0603 */
[----:B------:R-:W-:-:S04]  /*3070*/  IADD3 R18, P5, R4, UR22, RZ ;  /* 0x0000001604127c10 */ /* 0x000fc8000ffbe0ff */
[----:B------:R-:W-:Y:S02]  /*3080*/  IADD3.X R19, R5, UR4, RZ, P5, !PT ;  /* 0x0000000405137c10 */ /* 0x000fe4000affe4ff */
[----:B------:R-:W-:-:S04]  /*3090*/  ISETP.GT.AND P5, PT, R10, RZ, PT ;  /* 0x000000ff0a00720c */ /* 0x000fc80003fa4270 */
[----:B------:R-:W-:-:S13]  /*30a0*/  ISETP.GT.AND P5, PT, R0, 0x40, P5 ;  /* 0x000000400000780c */ /* 0x000fda0002fa4270 */
[----:B------:R-:W2:Y:S01]  /*30b0*/  @P5 LDG.E.LTC128B.U16 R20, desc[UR12][R18.64] ;  /* 0x0000000c12145981 */ /* 0x000ea2000c1e1520 */
[----:B------:R-:W-:Y:S01]  /*30c0*/  LOP3.LUT R121, R17, 0x12, RZ, 0xfc, !PT ;  /* 0x0000001211797812 */ /* 0x000fe200078efcff */
[----:B------:R-:W-:Y:S01]  /*30d0*/  ULOP3.LUT UR21, UR22, 0x2, URZ, 0xfc, !UPT ;  /* 0x0000000216157892 */ /* 0x000fe2000f8efc3f */
[----:B--2---:R-:W-:-:S04]  /*30e0*/  IMAD.U32 R23, R20, 0x10000, RZ ;  /* 0x0001000014177824 */ /* 0x004fc800078e00ff */
[----:B------:R-:W-:-:S04]  /*30f0*/  FMUL R23, R23, R14 ;  /* 0x0000000e17177220 */ /* 0x000fc80000400000 */
[----:B------:R-:W-:-:S05]  /*3100*/  FFMA R23, R88, R11, R23 ;  /* 0x0000000b58177223 */ /* 0x000fca0000000017 */
[----:B------:R-:W-:-:S04]  /*3110*/  F2FP.BF16.F32.PACK_AB R23, RZ, R23 ;  /* 0x00000017ff17723e */ /* 0x000fc800000010ff */
[----:B------:R-:W-:-:S05]  /*3120*/  PRMT R22, R23, 0x7610, R22 ;  /* 0x0000761017167816 */ /* 0x000fca0000000016 */
[----:B------:R2:W-:Y:S01]  /*3130*/  @P5 STG.E.U16 desc[UR12][R12.64], R22 ;  /* 0x000000160c005986 */ /* 0x0005e2000c10150c */
[----:B------:R-:W-:-:S05]  /*3140*/  IADD3 R128, P5, R121, R2, RZ ;  /* 0x0000000279807210 */ /* 0x000fca0007fbe0ff */
[----:B------:R-:W-:Y:S01]  /*3150*/  IMAD.X R129, R21, 0x1, R3, P5 ;  /* 0x0000000115817824 */ /* 0x000fe200028e0603 */
[----:B------:R-:W-:-:S04]  /*3160*/  IADD3 R130, P5, R4, UR21, RZ ;  /* 0x0000001504827c10 */ /* 0x000fc8000ffbe0ff */
[----:B------:R-:W-:Y:S02]  /*3170*/  IADD3.X R131, R5, UR4, RZ, P5, !PT ;  /* 0x0000000405837c10 */ /* 0x000fe4000affe4ff */
[----:B------:R-:W-:-:S13]  /*3180*/  ISETP.GT.AND P5, PT, R0, 0x40, P6 ;  /* 0x000000400000780c */ /* 0x000fda00037a4270 */
[----:B------:R-:W3:Y:S01]  /*3190*/  @P5 LDG.E.LTC128B.U16 R20, desc[UR12][R130.64] ;  /* 0x0000000c82145981 */ /* 0x000ee2000c1e1520 */
[----:B------:R-:W-:Y:S01]  /*31a0*/  BSSY B0, `(.L_x_83) ;  /* 0x000000e000007945 */ /* 0x000fe20003800000 */
[----:B---3--:R-:W-:-:S04]  /*31b0*/  IMAD.U32 R23, R20, 0x10000, RZ ;  /* 0x0001000014177824 */ /* 0x008fc800078e00ff */
[----:B-1----:R-:W-:-:S04]  /*31c0*/  FMUL R16, R23, R14 ;  /* 0x0000000e17107220 */ /* 0x002fc80000400000 */
[----:B------:R-:W-:-:S05]  /*31d0*/  FFMA R16, R89, R11, R16 ;  /* 0x0000000b59107223 */ /* 0x000fca0000000010 */
[----:B------:R-:W-:-:S05]  /*31e0*/  F2FP.BF16.F32.PACK_AB R16, RZ, R16 ;  /* 0x00000010ff10723e */ /* 0x000fca00000010ff */
[----:B------:R1:W-:Y:S01]  /*31f0*/  @P5 STG.E.U16 desc[UR12][R124.64], R16 ;  /* 0x000000107c005986 */ /* 0x0003e2000c10150c */
[----:B------:R-:W-:-:S05]  /*3200*/  IADD3 R88, P5, R17, R6, RZ ;  /* 0x0000000611587210 */ /* 0x000fca0007fbe0ff */
[----:B------:R-:W-:Y:S01]  /*3210*/  IMAD.X R89, R21, 0x1, R7, P5 ;  /* 0x0000000115597824 */ /* 0x000fe200028e0607 */
[----:B--2---:R-:W-:-:S04]  /*3220*/  IADD3 R22, P5, R8, UR22, RZ ;  /* 0x0000001608167c10 */ /* 0x004fc8000ffbe0ff */
[----:B------:R-:W-:Y:S02]  /*3230*/  IADD3.X R23, R9, UR4, RZ, P5, !PT ;  /* 0x0000000409177c10 */ /* 0x000fe4000affe4ff */
[----:B------:R-:W-:-:S04]  /*3240*/  ISETP.GT.AND P5, PT, R10, RZ, PT ;  /* 0x000000ff0a00720c */ /* 0x000fc80003fa4270 */
[----:B------:R-:W-:-:S13]  /*3250*/  ISETP.GT.AND P5, PT, R0, 0x48, P5 ;  /* 0x000000480000780c */ /* 0x000fda0002fa4270 */
[----:B-1----:R-:W-:Y:S05]  /*3260*/  @!P5 BRA `(.L_x_84) ;  /* 0x000000000004d947 */ /* 0x002fea0003800000 */
[----:B------:R1:W5:Y:S02]  /*3270*/  LDG.E.LTC128B.U16 R20, desc[UR12][R22.64] ;  /* 0x0000000c16147981 */ /* 0x000364000c1e1520 */
.L_x_84:
[----:B------:R-:W-:Y:S05]  /*3280*/  BSYNC B0 ;  /* 0x0000000000007941 */ /* 0x000fea0003800000 */
.L_x_83:
[----:B-----5:R-:W-:Y:S01]  /*3290*/  IMAD.U32 R125, R20, 0x10000, RZ ;  /* 0x00010000147d7824 */ /* 0x020fe200078e00ff */
[----:B------:R-:W-:Y:S03]  /*32a0*/  BSSY B0, `(.L_x_85) ;  /* 0x000000c000007945 */ /* 0x000fe60003800000 */
[----:B------:R-:W-:-:S04]  /*32b0*/  FMUL R125, R125, R14 ;  /* 0x0000000e7d7d7220 */ /* 0x000fc80000400000 */
[----:B------:R-:W-:-:S05]  /*32c0*/  FFMA R125, R90, R11, R125 ;  /* 0x0000000b5a7d7223 */ /* 0x000fca000000007d */
[----:B------:R-:W-:-:S05]  /*32d0*/  F2FP.BF16.F32.PACK_AB R125, RZ, R125 ;  /* 0x0000007dff7d723e */ /* 0x000fca00000010ff */
[----:B------:R2:W-:Y:S01]  /*32e0*/  @P5 STG.E.U16 desc[UR12][R88.64], R125 ;  /* 0x0000007d58005986 */ /* 0x0005e2000c10150c */
[----:B------:R-:W-:-:S05]  /*32f0*/  IADD3 R132, P5, R15, R6, RZ ;  /* 0x000000060f847210 */ /* 0x000fca0007fbe0ff */
[----:B------:R-:W-:Y:S01]  /*3300*/  IMAD.X R133, R21, 0x1, R7, P5 ;  /* 0x0000000115857824 */ /* 0x000fe200028e0607 */
[----:B------:R-:W-:-:S13]  /*3310*/  ISETP.GT.AND P5, PT, R0, 0x48, P6 ;  /* 0x000000480000780c */ /* 0x000fda00037a4270 */
[----:B--2---:R-:W-:Y:S05]  /*3320*/  @!P5 BRA `(.L_x_86) ;  /* 0x00000000000cd947 */ /* 0x004fea0003800000 */
[----:B------:R-:W-:-:S04]  /*3330*/  IADD3 R124, P6, R8, UR21, RZ ;  /* 0x00000015087c7c10 */ /* 0x000fc8000ffde0ff */
[----:B------:R-:W-:-:S05]  /*3340*/  IADD3.X R125, R9, UR4, RZ, P6, !PT ;  /* 0x00000004097d7c10 */ /* 0x000fca000b7fe4ff */
[----:B------:R2:W5:Y:S04]  /*3350*/  LDG.E.LTC128B.U16 R20, desc[UR12][R124.64] ;  /* 0x0000000c7c147981 */ /* 0x000568000c1e1520 */
.L_x_86:
[----:B------:R-:W-:Y:S05]  /*3360*/  BSYNC B0 ;  /* 0x0000000000007941 */ /* 0x000fea0003800000 */
.L_x_85:
[----:B--2--5:R-:W-:Y:S01]  /*3370*/  IMAD.U32 R125, R20, 0x10000, RZ ;  /* 0x00010000147d7824 */ /* 0x024fe200078e00ff */
[----:B------:R-:W-:Y:S01]  /*3380*/  ULOP3.LUT UR20, UR22, 0x10, URZ, 0xfc, !UPT ;  /* 0x0000001016147892 */ /* 0x000fe2000f8efc3f */
[----:B------:R-:W-:Y:S02]  /*3390*/  ISETP.GT.AND P6, PT, R10, 0x8, PT ;  /* 0x000000080a00780c */ /* 0x000fe40003fc4270 */
[----:B------:R-:W-:-:S04]  /*33a0*/  FMUL R16, R125, R14 ;  /* 0x0000000e7d107220 */ /* 0x000fc80000400000 */
[----:B------:R-:W-:Y:S01]  /*33b0*/  FFMA R16, R91, R11, R16 ;  /* 0x0000000b5b107223 */ /* 0x000fe20000000010 */
[----:B------:R-:W-:-:S04]  /*33c0*/  LOP3.LUT R91, R17, 0x20, RZ, 0xfc, !PT ;  /* 0x00000020115b7812 */ /* 0x000fc800078efcff */
[----:B------:R-:W-:-:S05]  /*33d0*/  F2FP.BF16.F32.PACK_AB R16, RZ, R16 ;  /* 0x00000010ff10723e */ /* 0x000fca00000010ff */
[----:B------:R2:W-:Y:S01]  /*33e0*/  @P5 STG.E.U16 desc[UR12][R132.64], R16 ;  /* 0x0000001084005986 */ /* 0x0005e2000c10150c */
[----:B------:R-:W-:-:S05]  /*33f0*/  IADD3 R130, P5, R91, R2, RZ ;  /* 0x000000025b827210 */ /* 0x000fca0007fbe0ff */
[----:B------:R-:W-:Y:S01]  /*3400*/  IMAD.X R131, R21, 0x1, R3, P5 ;  /* 0x0000000115837824 */ /* 0x000fe200028e0603 */
[----:B------:R-:W-:-:S04]  /*3410*/  IADD3 R134, P5, R4, UR20, RZ ;  /* 0x0000001404867c10 */ /* 0x000fc8000ffbe0ff */
[----:B------:R-:W-:Y:S02]  /*3420*/  IADD3.X R135, R5, UR4, RZ, P5, !PT ;  /* 0x0000000405877c10 */ /* 0x000fe4000affe4ff */
[----:B------:R-:W-:-:S13]  /*3430*/  ISETP.GT.AND P5, PT, R0, 0x40, P6 ;  /* 0x000000400000780c */ /* 0x000fda00037a4270 */
[----:B------:R-:W3:Y:S01]  /*3440*/  @P5 LDG.E.LTC128B.U16 R20, desc[UR12][R134.64] ;  /* 0x0000000c86145981 */ /* 0x000ee2000c1e1520 */
[----:B------:R-:W-:Y:S01]  /*3450*/  ULOP3.LUT UR19, UR22, 0x12, URZ, 0xfc, !UPT ;  /* 0x0000001216137892 */ /* 0x000fe2000f8efc3f */
[----:B---3--:R-:W-:-:S04]  /*3460*/  IMAD.U32 R125, R20, 0x10000, RZ ;  /* 0x00010000147d7824 */ /* 0x008fc800078e00ff */
[----:B------:R-:W-:-:S04]  /*3470*/  FMUL R125, R125, R14 ;  /* 0x0000000e7d7d7220 */ /* 0x000fc80000400000 */
[----:B------:R-:W-:-:S05]  /*3480*/  FFMA R125, R92, R11, R125 ;  /* 0x0000000b5c7d7223 */ /* 0x000fca000000007d */
[----:B------:R-:W-:-:S04]  /*3490*/  F2FP.BF16.F32.PACK_AB R125, RZ, R125 ;  /* 0x0000007dff7d723e */ /* 0x000fc800000010ff */
[----:B------:R-:W-:Y:S02]  /*34a0*/  PRMT R90, R125, 0x7610, R90 ;  /* 0x000076107d5a7816 */ /* 0x000fe4000000005a */
[----:B------:R-:W-:-:S03]  /*34b0*/  LOP3.LUT R125, R17, 0x22, RZ, 0xfc, !PT ;  /* 0x00000022117d7812 */ /* 0x000fc600078efcff */
[----:B------:R3:W-:Y:S01]  /*34c0*/  @P5 STG.E.U16 desc[UR12][R126.64], R90 ;  /* 0x0000005a7e005986 */ /* 0x0007e2000c10150c */
[----:B--2---:R-:W-:-:S05]  /*34d0*/  IADD3 R132, P5, R125, R2, RZ ;  /* 0x000000027d847210 */ /* 0x004fca0007fbe0ff */
[----:B------:R-:W-:Y:S01]  /*34e0*/  IMAD.X R133, R21, 0x1, R3, P5 ;  /* 0x0000000115857824 */ /* 0x000fe200028e0603 */
[----:B------:R-:W-:-:S04]  /*34f0*/  IADD3 R134, P5, R4, UR19, RZ ;  /* 0x0000001304867c10 */ /* 0x000fc8000ffbe0ff */
[----:B------:R-:W-:Y:S02]  /*3500*/  IADD3.X R135, R5, UR4, RZ, P5, !PT ;  /* 0x0000000405877c10 */ /* 0x000fe4000affe4ff */
[----:B------:R-:W-:-:S04]  /*3510*/  ISETP.GT.AND P5, PT, R10, 0x9, PT ;  /* 0x000000090a00780c */ /* 0x000fc80003fa4270 */
[----:B------:R-:W-:-:S13]  /*3520*/  ISETP.GT.AND P5, PT, R0, 0x40, P5 ;  /* 0x000000400000780c */ /* 0x000fda0002fa4270 */
[----:B------:R-:W2:Y:S01]  /*3530*/  @P5 LDG.E.LTC128B.U16 R20, desc[UR12][R134.64] ;  /* 0x0000000c86145981 */ /* 0x000ea2000c1e1520 */
[----:B------:R-:W-:Y:S01]  /*3540*/  BSSY B0, `(.L_x_87) ;  /* 0x000000d000007945 */ /* 0x000fe20003800000 */
[----:B--2---:R-:W-:-:S04]  /*3550*/  IMAD.U32 R137, R20, 0x10000, RZ ;  /* 0x0001000014897824 */ /* 0x004fc800078e00ff */
[----:B------:R-:W-:-:S04]  /*3560*/  FMUL R16, R137, R14 ;  /* 0x0000000e89107220 */ /* 0x000fc80000400000 */
[----:B------:R-:W-:-:S05]  /*3570*/  FFMA R16, R93, R11, R16 ;  /* 0x0000000b5d107223 */ /* 0x000fca0000000010 */
[----:B------:R-:W-:-:S05]  /*3580*/  F2FP.BF16.F32.PACK_AB R16, RZ, R16 ;  /* 0x00000010ff10723e */ /* 0x000fca00000010ff */
[----:B------:R2:W-:Y:S01]  /*3590*/  @P5 STG.E.U16 desc[UR12][R128.64], R16 ;  /* 0x0000001080005986 */ /* 0x0005e2000c10150c */
[----:B---3--:R-:W-:-:S05]  /*35a0*/  IADD3 R126, P5, R123, R6, RZ ;  /* 0x000000067b7e7210 */ /* 0x008fca0007fbe0ff */
[----:B------:R-:W-:Y:S01]  /*35b0*/  IMAD.X R127, R21, 0x1, R7, P5 ;  /* 0x00000001157f7824 */ /* 0x000fe200028e0607 */
[----:B------:R-:W-:-:S13]  /*35c0*/  ISETP.GT.AND P5, PT, R0, 0x48, P6 ;  /* 0x000000480000780c */ /* 0x000fda00037a4270 */
[----:B--2---:R-:W-:Y:S05]  /*35d0*/  @!P5 BRA `(.L_x_88) ;  /* 0x00000000000cd947 */ /* 0x004fea0003800000 */
[----:B------:R-:W-:-:S04]  /*35e0*/  IADD3 R92, P6, R8, UR20, RZ ;  /* 0x00000014085c7c10 */ /* 0x000fc8000ffde0ff */
[----:B------:R-:W-:-:S05]  /*35f0*/  IADD3.X R93, R9, UR4, RZ, P6, !PT ;  /* 0x00000004095d7c10 */ /* 0x000fca000b7fe4ff */
[----:B------:R2:W5:Y:S04]  /*3600*/  LDG.E.LTC128B.U16 R20, desc[UR12][R92.64] ;  /* 0x0000000c5c147981 */ /* 0x000568000c1e1520 */
.L_x_88:
[----:B------:R-:W-:Y:S05]  /*3610*/  BSYNC B0 ;  /* 0x0000000000007941 */ /* 0x000fea0003800000 */
.L_x_87:
[----:B--2--5:R-:W-:Y:S01]  /*3620*/  IMAD.U32 R93, R20, 0x10000, RZ ;  /* 0x00010000145d7824 */ /* 0x024fe200078e00ff */
[----:B------:R-:W-:Y:S01]  /*3630*/  ISETP.GT.AND P6, PT, R10, 0x9, PT ;  /* 0x000000090a00780c */ /* 0x000fe20003fc4270 */
[----:B------:R-:W-:Y:S02]  /*3640*/  BSSY B0, `(.L_x_89) ;  /* 0x000000c000007945 */ /* 0x000fe40003800000 */
        /* <DEDUP_REMOVED lines=11> */
.L_x_90:
[----:B------:R-:W-:Y:S05]  /*3700*/  BSYNC B0 ;  /* 0x0000000000007941 */ /* 0x000fea0003800000 */
.L_x_89:
[----:B--2--5:R-:W-:Y:S01]  /*3710*/  IMAD.U32 R93, R20, 0x10000, RZ ;  /* 0x00010000145d7824 */ /* 0x024fe200078e00ff */
[----:B------:R-:W-:Y:S01]  /*3720*/  ULOP3.LUT UR18, UR22, 0x20, URZ, 0xfc, !UPT ;  /* 0x0000002016127892 */ /* 0x000fe2000f8efc3f */
[----:B------:R-:W-:Y:S02]  /*3730*/  ISETP.GT.AND P6, PT, R10, 0x10, PT ;  /* 0x000000100a00780c */ /* 0x000fe40003fc4270 */
[----:B------:R-:W-:Y:S01]  /*3740*/  FMUL R16, R93, R14 ;  /* 0x0000000e5d107220 */ /* 0x000fe20000400000 */
[----:B------:R-:W-:-:S03]  /*3750*/  LOP3.LUT R93, R17, 0x30, RZ, 0xfc, !PT ;  /* 0x00000030115d7812 */ /* 0x000fc600078efcff */
[----:B------:R-:W-:-:S05]  /*3760*/  FFMA R16, R95, R11, R16 ;  /* 0x0000000b5f107223 */ /* 0x000fca0000000010 */
        /* <DEDUP_REMOVED lines=36> */
.L_x_92:
[----:B------:R-:W-:Y:S05]  /*39b0*/  BSYNC B0 ;  /* 0x0000000000007941 */ /* 0x000fea0003800000 */
.L_x_91:
        /* <DEDUP_REMOVED lines=14> */
.L_x_94:
[----:B------:R-:W-:Y:S05]  /*3aa0*/  BSYNC B0 ;  /* 0x0000000000007941 */ /* 0x000fea0003800000 */
.L_x_93:
        /* <DEDUP_REMOVED lines=42> */
.L_x_96:
[----:B------:R-:W-:Y:S05]  /*3d50*/  BSYNC B0 ;  /* 0x0000000000007941 */ /* 0x000fea0003800000 */
.L_x_95:
        /* <DEDUP_REMOVED lines=14> */
.L_x_98:
[----:B------:R-:W-:Y:S05]  /*3e40*/  BSYNC B0 ;  /* 0x0000000000007941 */ /* 0x000fea0003800000 */
.L_x_97:
        /* <DEDUP_REMOVED lines=42> */
.L_x_100:
[----:B------:R-:W-:Y:S05]  /*40f0*/  BSYNC B0 ;  /* 0x0000000000007941 */ /* 0x000fea0003800000 */
.L_x_99:
        /* <DEDUP_REMOVED lines=14> */
.L_x_102:
[----:B------:R-:W-:Y:S05]  /*41e0*/  BSYNC B0 ;  /* 0x0000000000007941 */ /* 0x000fea0003800000 */
.L_x_101:
        /* <DEDUP_REMOVED lines=41> */
.L_x_104:
[----:B------:R-:W-:Y:S05]  /*4480*/  BSYNC B0 ;  /* 0x0000000000007941 */ /* 0x000fea0003800000 */
.L_x_103:
[----:B--2--5:R-:W-:Y:S01]  /*4490*/  IMAD.U32 R109, R20, 0x10000, RZ ;  /* 0x00010000146d7824 */ /* 0x024fe200078e00ff */
        /* <DEDUP_REMOVED lines=12> */
.L_x_106:
[----:B------:R-:W-:Y:S05]  /*4560*/  BSYNC B0 ;  /* 0x0000000000007941 */ /* 0x000fea0003800000 */
.L_x_105:
[----:B--2--5:R-:W-:Y:S01]  /*4570*/  IMAD.U32 R109, R20, 0x10000, RZ ;  /* 0x00010000146d7824 */ /* 0x024fe200078e00ff */
[----:B------:R-:W-:-:S03]  /*4580*/  ULOP3.LUT UR8, UR22, 0x60, URZ, 0xfc, !UPT ;  /* 0x0000006016087892 */ /* 0x000fc6000f8efc3f */
        /* <DEDUP_REMOVED lines=31> */
[----:B------:R-:W-:-:S05]  /*4780*/  IADD3 R112, P5, R105, R6, RZ ;  /* 0x0000000669707210 */ /* 0x000fca0007fbe0ff */
[----:B------:R-:W-:Y:S01]  /*4790*/  IMAD.X R113, R21, 0x1, R7, P5 ;  /* 0x0000000115717824 */ /* 0x000fe200028e0607 */
[----:B------:R-:W-:-:S13]  /*47a0*/  ISETP.GT.AND P5, PT, R0, 0x48, P3 ;  /* 0x000000480000780c */ /* 0x000fda0001fa4270 */
[----:B---3--:R-:W-:Y:S05]  /*47b0*/  @!P5 BRA `(.L_x_108) ;  /* 0x00000000000cd947 */ /* 0x008fea0003800000 */
[----:B------:R-:W-:-:S04]  /*47c0*/  IADD3 R2, P6, R8, UR8, RZ ;  /* 0x0000000808027c10 */ /* 0x000fc8000ffde0ff */
[----:B------:R-:W-:-:S05]  /*47d0*/  IADD3.X R3, R9, UR4, RZ, P6, !PT ;  /* 0x0000000409037c10 */ /* 0x000fca000b7fe4ff */
[----:B------:R2:W5:Y:S04]  /*47e0*/  LDG.E.LTC128B.U16 R20, desc[UR12][R2.64] ;  /* 0x0000000c02147981 */ /* 0x000568000c1e1520 */
.L_x_108:
[----:B------:R-:W-:Y:S05]  /*47f0*/  BSYNC B0 ;  /* 0x0000000000007941 */ /* 0x000fea0003800000 */
.L_x_107:
        /* <DEDUP_REMOVED lines=13> */
.L_x_110:
[----:B------:R-:W-:Y:S05]  /*48d0*/  BSYNC B0 ;  /* 0x0000000000007941 */ /* 0x000fea0003800000 */
.L_x_109:
[----:B--2--5:R-:W-:Y:S01]  /*48e0*/  IMAD.U32 R3, R20, 0x10000, RZ ;  /* 0x0001000014037824 */ /* 0x024fe200078e00ff */
[----:B------:R-:W-:-:S03]  /*48f0*/  ULOP3.LUT UR6, UR22, 0x70, URZ, 0xfc, !UPT ;  /* 0x0000007016067892 */ /* 0x000fc6000f8efc3f */
        /* <DEDUP_REMOVED lines=8> */
[----:B--2---:R-:W-:Y:S02]  /*4980*/  IADD3.X R3, R5, UR4, RZ, P5, !PT ;  /* 0x0000000405037c10 */ /* 0x004fe4000affe4ff */
[----:B------:R-:W-:-:S13]  /*4990*/  ISETP.GT.AND P5, PT, R0, 0x40, P1 ;  /* 0x000000400000780c */ /* 0x000fda0000fa4270 */
[----:B------:R-:W2:Y:S01]  /*49a0*/  @P5 LDG.E.LTC128B.U16 R20, desc[UR12][R2.64] ;  /* 0x0000000c02145981 */ /* 0x000ea2000c1e1520 */
[----:B------:R-:W-:Y:S01]  /*49b0*/  ULOP3.LUT UR5, UR22, 0x72, URZ, 0xfc, !UPT ;  /* 0x0000007216057892 */ /* 0x000fe2000f8efc3f */
[----:B--2---:R-:W-:-:S04]  /*49c0*/  IMAD.U32 R115, R20, 0x10000, RZ ;  /* 0x0001000014737824 */ /* 0x004fc800078e00ff */
[----:B------:R-:W-:-:S04]  /*49d0*/  FMUL R115, R115, R14 ;  /* 0x0000000e73737220 */ /* 0x000fc80000400000 */
[----:B------:R-:W-:-:S05]  /*49e0*/  FFMA R115, R116, R11, R115 ;  /* 0x0000000b74737223 */ /* 0x000fca0000000073 */
[----:B------:R-:W-:-:S05]  /*49f0*/  F2FP.BF16.F32.PACK_AB R115, RZ, R115 ;  /* 0x00000073ff73723e */ /* 0x000fca00000010ff */
[----:B------:R-:W-:Y:S01]  /*4a00*/  @P5 STG.E.U16 desc[UR12][R126.64], R115 ;  /* 0x000000737e005986 */ /* 0x000fe2000c10150c */
[----:B------:R-:W-:-:S05]  /*4a10*/  IADD3 R6, P5, R111, R6, RZ ;  /* 0x000000066f067210 */ /* 0x000fca0007fbe0ff */
[----:B------:R-:W-:Y:S01]  /*4a20*/  IMAD.X R7, R21, 0x1, R7, P5 ;  /* 0x0000000115077824 */ /* 0x000fe200028e0607 */
[----:B----4-:R-:W-:-:S04]  /*4a30*/  IADD3 R4, P5, R4, UR5, RZ ;  /* 0x0000000504047c10 */ /* 0x010fc8000ffbe0ff */
[----:B------:R-:W-:Y:S02]  /*4a40*/  IADD3.X R5, R5, UR4, RZ, P5, !PT ;  /* 0x0000000405057c10 */ /* 0x000fe4000affe4ff */
[----:B------:R-:W-:-:S13]  /*4a50*/  ISETP.GT.AND P5, PT, R0, 0x40, P0 ;  /* 0x000000400000780c */ /* 0x000fda00007a4270 */
[----:B------:R-:W2:Y:S01]  /*4a60*/  @P5 LDG.E.LTC128B.U16 R20, desc[UR12][R4.64] ;  /* 0x0000000c04145981 */ /* 0x000ea2000c1e1520 */
[----:B------:R-:W-:Y:S01]  /*4a70*/  BSSY B0, `(.L_x_111) ;  /* 0x000000e000007945 */ /* 0x000fe20003800000 */
[----:B--2---:R-:W-:-:S04]  /*4a80*/  IMAD.U32 R3, R20, 0x10000, RZ ;  /* 0x0001000014037824 */ /* 0x004fc800078e00ff */
[----:B------:R-:W-:-:S04]  /*4a90*/  FMUL R2, R3, R14 ;  /* 0x0000000e03027220 */ /* 0x000fc80000400000 */
[----:B------:R-:W-:-:S05]  /*4aa0*/  FFMA R2, R117, R11, R2 ;  /* 0x0000000b75027223 */ /* 0x000fca0000000002 */
[----:B------:R-:W-:-:S04]  /*4ab0*/  F2FP.BF16.F32.PACK_AB R2, RZ, R2 ;  /* 0x00000002ff02723e */ /* 0x000fc800000010ff */
[----:B------:R-:W-:-:S05]  /*4ac0*/  PRMT R3, R2, 0x7610, R3 ;  /* 0x0000761002037816 */ /* 0x000fca0000000003 */
[----:B------:R2:W-:Y:S01]  /*4ad0*/  @P5 STG.E.U16 desc[UR12][R128.64], R3 ;  /* 0x0000000380005986 */ /* 0x0005e2000c10150c */
[----:B------:R-:W-:-:S05]  /*4ae0*/  IADD3 R2, P5, R12, R17, RZ ;  /* 0x000000110c027210 */ /* 0x000fca0007fbe0ff */
[----:B--2---:R-:W-:Y:S01]  /*4af0*/  IMAD.X R3, R13, 0x1, R21, P5 ;  /* 0x000000010d037824 */ /* 0x004fe200028e0615 */
[----:B------:R-:W-:-:S13]  /*4b00*/  ISETP.GT.AND P5, PT, R0, 0x48, P1 ;  /* 0x000000480000780c */ /* 0x000fda0000fa4270 */
[----:B------:R-:W-:Y:S05]  /*4b10*/  @!P5 BRA `(.L_x_112) ;  /* 0x00000000000cd947 */ /* 0x000fea0003800000 */
[----:B------:R-:W-:-:S04]  /*4b20*/  IADD3 R4, P6, R8, UR6, RZ ;  /* 0x0000000608047c10 */ /* 0x000fc8000ffde0ff */
[----:B------:R-:W-:-:S05]  /*4b30*/  IADD3.X R5, R9, UR4, RZ, P6, !PT ;  /* 0x0000000409057c10 */ /* 0x000fca000b7fe4ff */
[----:B------:R2:W5:Y:S04]  /*4b40*/  LDG.E.LTC128B.U16 R20, desc[UR12][R4.64] ;  /* 0x0000000c04147981 */ /* 0x000568000c1e1520 */
.L_x_112:
[----:B------:R-:W-:Y:S05]  /*4b50*/  BSYNC B0 ;  /* 0x0000000000007941 */ /* 0x000fea0003800000 */
.L_x_111:
        /* <DEDUP_REMOVED lines=8> */
[----:B------:R-:W-:-:S04]  /*4be0*/  IADD3 R4, P5, R8, UR5, RZ ;  /* 0x0000000508047c10 */ /* 0x000fc8000ffbe0ff */
[----:B--2---:R-:W-:Y:S02]  /*4bf0*/  IADD3.X R5, R9, UR4, RZ, P5, !PT ;  /* 0x0000000409057c10 */ /* 0x004fe4000affe4ff */
[----:B------:R-:W-:-:S13]  /*4c00*/  ISETP.GT.AND P5, PT, R0, 0x48, P0 ;  /* 0x000000480000780c */ /* 0x000fda00007a4270 */
[----:B------:R-:W-:Y:S05]  /*4c10*/  @!P5 BRA `(.L_x_114) ;  /* 0x000000000004d947 */ /* 0x000fea0003800000 */
[----:B------:R2:W5:Y:S02]  /*4c20*/  LDG.E.LTC128B.U16 R20, desc[UR12][R4.64] ;  /* 0x0000000c04147981 */ /* 0x000564000c1e1520 */
.L_x_114:
[----:B------:R-:W-:Y:S05]  /*4c30*/  BSYNC B0 ;  /* 0x0000000000007941 */ /* 0x000fea0003800000 */
.L_x_113:
[----:B--2--5:R-:W-:Y:S01]  /*4c40*/  IMAD.U32 R5, R20, 0x10000, RZ ;  /* 0x0001000014057824 */ /* 0x024fe200078e00ff */
[----:B------:R-:W-:Y:S01]  /*4c50*/  ISETP.GT.AND P6, PT, R10, RZ, PT ;  /* 0x000000ff0a00720c */ /* 0x000fe20003fc4270 */
[----:B------:R-:W-:Y:S02]  /*4c60*/  BSSY B0, `(.L_x_115) ;  /* 0x000000d000007945 */ /* 0x000fe40003800000 */
        /* <DEDUP_REMOVED lines=12> */
.L_x_116:
[----:B------:R-:W-:Y:S05]  /*4d30*/  BSYNC B0 ;  /* 0x0000000000007941 */ /* 0x000fea0003800000 */
.L_x_115:
[----:B-----5:R-:W-:Y:S01]  /*4d40*/  IMAD.U32 R7, R20, 0x10000, RZ ;  /* 0x0001000014077824 */ /* 0x020fe200078e00ff */
        /* <DEDUP_REMOVED lines=13> */
.L_x_118:
[----:B------:R-:W-:Y:S05]  /*4e20*/  BSYNC B0 ;  /* 0x0000000000007941 */ /* 0x000fea0003800000 */
.L_x_117:
[----:B---3-5:R-:W-:Y:S01]  /*4e30*/  IMAD.U32 R7, R20, 0x10000, RZ ;  /* 0x0001000014077824 */ /* 0x028fe200078e00ff */
        /* <DEDUP_REMOVED lines=8> */
[----:B---3--:R-:W-:Y:S01]  /*4ec0*/  IMAD.X R7, R89, 0x1, R21, P5 ;  /* 0x0000000159077824 */ /* 0x008fe200028e0615 */
[----:B0-----:R-:W-:-:S04]  /*4ed0*/  IADD3 R8, P5, R22, UR22, RZ ;  /* 0x0000001616087c10 */ /* 0x001fc8000ffbe0ff */
[----:B------:R-:W-:Y:S02]  /*4ee0*/  IADD3.X R9, R23, UR4, RZ, P5, !PT ;  /* 0x0000000417097c10 */ /* 0x000fe4000affe4ff */
[----:B------:R-:W-:-:S13]  /*4ef0*/  ISETP.GT.AND P5, PT, R0, 0x88, P6 ;  /* 0x000000880000780c */ /* 0x000fda00037a4270 */
[----:B------:R-:W-:Y:S05]  /*4f00*/  @!P5 BRA `(.L_x_120) ;  /* 0x000000000004d947 */ /* 0x000fea0003800000 */
[----:B------:R0:W5:Y:S02]  /*4f10*/  LDG.E.LTC128B.U16 R20, desc[UR12][R8.64] ;  /* 0x0000000c08147981 */ /* 0x000164000c1e1520 */
.L_x_120:
[----:B------:R-:W-:Y:S05]  /*4f20*/  BSYNC B0 ;  /* 0x0000000000007941 */ /* 0x000fea0003800000 */
.L_x_119:
        /* <DEDUP_REMOVED lines=14> */
.L_x_122:
[----:B------:R-:W-:Y:S05]  /*5010*/  BSYNC B0 ;  /* 0x0000000000007941 */ /* 0x000fea0003800000 */
.L_x_121:
[----:B---3-5:R-:W-:Y:S01]  /*5020*/  IMAD.U32 R57, R20, 0x10000, RZ ;  /* 0x0001000014397824 */ /* 0x028fe200078e00ff */
        /* <DEDUP_REMOVED lines=13> */
.L_x_124:
[----:B------:R-:W-:Y:S05]  /*5100*/  BSYNC B0 ;  /* 0x0000000000007941 */ /* 0x000fea0003800000 */
.L_x_123:
        /* <DEDUP_REMOVED lines=8> */
[----:B---3--:R-:W-:Y:S01]  /*5190*/  IMAD.X R59, R13, 0x1, R21, P5 ;  /* 0x000000010d3b7824 */ /* 0x008fe200028e0615 */
[----:B------:R-:W-:-:S13]  /*51a0*/  ISETP.GT.AND P5, PT, R0, 0x80, P6 ;  /* 0x000000800000780c */ /* 0x000fda00037a4270 */
[----:B------:R-:W-:Y:S05]  /*51b0*/  @!P5 BRA `(.L_x_126) ;  /* 0x00000000000cd947 */ /* 0x000fea0003800000 */
[----:B------:R-:W-:-:S04]  /*51c0*/  IADD3 R112, P6, R18, UR19, RZ ;  /* 0x0000001312707c10 */ /* 0x000fc8000ffde0ff */
[----:B------:R-:W-:-:S05]  /*51d0*/  IADD3.X R113, R19, UR4, RZ, P6, !PT ;  /* 0x0000000413717c10 */ /* 0x000fca000b7fe4ff */
[----:B------:R3:W5:Y:S04]  /*51e0*/  LDG.E.LTC128B.U16 R20, desc[UR12][R112.64] ;  /* 0x0000000c70147981 */ /* 0x000768000c1e1520 */
.L_x_126:
[----:B------:R-:W-:Y:S05]  /*51f0*/  BSYNC B0 ;  /* 0x0000000000007941 */ /* 0x000fea0003800000 */
.L_x_125:
        /* <DEDUP_REMOVED lines=14> */
.L_x_128:
[----:B------:R-:W-:Y:S05]  /*52e0*/  BSYNC B0 ;  /* 0x0000000000007941 */ /* 0x000fea0003800000 */
.L_x_127:
        /* <DEDUP_REMOVED lines=14> */
.L_x_130:
[----:B------:R-:W-:Y:S05]  /*53d0*/  BSYNC B0 ;  /* 0x0000000000007941 */ /* 0x000fea0003800000 */
.L_x_129:
        /* <DEDUP_REMOVED lines=14> */
.L_x_132:
[----:B------:R-:W-:Y:S05]  /*54c0*/  BSYNC B0 ;  /* 0x0000000000007941 */ /* 0x000fea0003800000 */
.L_x_131:
        /* <DEDUP_REMOVED lines=14> */
.L_x_134:
[----:B------:R-:W-:Y:S05]  /*55b0*/  BSYNC B0 ;  /* 0x0000000000007941 */ /* 0x000fea0003800000 */
.L_x_133:
        /* <DEDUP_REMOVED lines=14> */
.L_x_136:
[----:B------:R-:W-:Y:S05]  /*56a0*/  BSYNC B0 ;  /* 0x0000000000007941 */ /* 0x000fea0003800000 */
.L_x_135:
        /* <DEDUP_REMOVED lines=14> */
.L_x_138:
[----:B------:R-:W-:Y:S05]  /*5790*/  BSYNC B0 ;  /* 0x0000000000007941 */ /* 0x000fea0003800000 */
.L_x_137:
        /* <DEDUP_REMOVED lines=14> */
.L_x_140:
[----:B------:R-:W-:Y:S05]  /*5880*/  BSYNC B0 ;  /* 0x0000000000007941 */ /* 0x000fea0003800000 */
.L_x_139:
        /* <DEDUP_REMOVED lines=14> */
.L_x_142:
[----:B------:R-:W-:Y:S05]  /*5970*/  BSYNC B0 ;  /* 0x0000000000007941 */ /* 0x000fea0003800000 */
.L_x_141:
        /* <DEDUP_REMOVED lines=14> */
.L_x_144:
[----:B------:R-:W-:Y:S05]  /*5a60*/  BSYNC B0 ;  /* 0x0000000000007941 */ /* 0x000fea0003800000 */
.L_x_143:
        /* <DEDUP_REMOVED lines=14> */
.L_x_146:
[----:B------:R-:W-:Y:S05]  /*5b50*/  BSYNC B0 ;  /* 0x0000000000007941 */ /* 0x000fea0003800000 */
.L_x_145:
        /* <DEDUP_REMOVED lines=14> */
.L_x_148:
[----:B------:R-:W-:Y:S05]  /*5c40*/  BSYNC B0 ;  /* 0x0000000000007941 */ /* 0x000fea0003800000 */
.L_x_147:
        /* <DEDUP_REMOVED lines=14> */
.L_x_150:
[----:B------:R-:W-:Y:S05]  /*5d30*/  BSYNC B0 ;  /* 0x0000000000007941 */ /* 0x000fea0003800000 */
.L_x_149:
        /* <DEDUP_REMOVED lines=14> */
.L_x_152:
[----:B------:R-:W-:Y:S05]  /*5e20*/  BSYNC B0 ;  /* 0x0000000000007941 */ /* 0x000fea0003800000 */
.L_x_151:
        /* <DEDUP_REMOVED lines=14> */
.L_x_154:
[----:B------:R-:W-:Y:S05]  /*5f10*/  BSYNC B0 ;  /* 0x0000000000007941 */ /* 0x000fea0003800000 */
.L_x_153:
        /* <DEDUP_REMOVED lines=14> */
.L_x_156:
[----:B------:R-:W-:Y:S05]  /*6000*/  BSYNC B0 ;  /* 0x0000000000007941 */ /* 0x000fea0003800000 */
.L_x_155:
[----:B---3-5:R-:W-:Y:S01]  /*6010*/  IMAD.U32 R59, R20, 0x10000, RZ ;  /* 0x00010000143b7824 */ /* 0x028fe200078e00ff */
[----:B------:R-:W-:Y:S03]  /*6020*/  BSSY B0, `(.L_x_157) ;  /* 0x000000c000007945 */ /* 0x000fe60003800000 */
        /* <DEDUP_REMOVED lines=11> */
.L_x_158:
[----:B------:R-:W-:Y:S05]  /*60e0*/  BSYNC B0 ;  /* 0x0000000000007941 */ /* 0x000fea0003800000 */
.L_x_157:
        /* <DEDUP_REMOVED lines=14> */
.L_x_160:
[----:B------:R-:W-:Y:S05]  /*61d0*/  BSYNC B0 ;  /* 0x0000000000007941 */ /* 0x000fea0003800000 */
.L_x_159:
[----:B---3-5:R-:W-:Y:S01]  /*61e0*/  IMAD.U32 R61, R20, 0x10000, RZ ;  /* 0x00010000143d7824 */ /* 0x028fe200078e00ff */
        /* <DEDUP_REMOVED lines=12> */
.L_x_162:
[----:B------:R-:W-:Y:S05]  /*62b0*/  BSYNC B0 ;  /* 0x0000000000007941 */ /* 0x000fea0003800000 */
.L_x_161:
        /* <DEDUP_REMOVED lines=13> */
.L_x_164:
[----:B------:R-:W-:Y:S05]  /*6390*/  BSYNC B0 ;  /* 0x0000000000007941 */ /* 0x000fea0003800000 */
.L_x_163:
        /* <DEDUP_REMOVED lines=13> */
.L_x_166:
[----:B------:R-:W-:Y:S05]  /*6470*/  BSYNC B0 ;  /* 0x0000000000007941 */ /* 0x000fea0003800000 */
.L_x_165:
        /* <DEDUP_REMOVED lines=13> */
.L_x_168:
[----:B------:R-:W-:Y:S05]  /*6550*/  BSYNC B0 ;  /* 0x0000000000007941 */ /* 0x000fea0003800000 */
.L_x_167:
        /* <DEDUP_REMOVED lines=13> */
.L_x_170:
[----:B------:R-:W-:Y:S05]  /*6630*/  BSYNC B0 ;  /* 0x0000000000007941 */ /* 0x000fea0003800000 */
.L_x_169:
        /* <DEDUP_REMOVED lines=13> */
.L_x_172:
[----:B------:R-:W-:Y:S05]  /*6710*/  BSYNC B0 ;  /* 0x0000000000007941 */ /* 0x000fea0003800000 */
.L_x_171:
        /* <DEDUP_REMOVED lines=8> */
[----:B------:R-:W-:-:S04]  /*67a0*/  IADD3 R18, P5, R18, UR5, RZ ;  /* 0x0000000512127c10 */ /* 0x000fc8000ffbe0ff */
[----:B------:R-:W-:Y:S02]  /*67b0*/  IADD3.X R19, R19, UR4, RZ, P5, !PT ;  /* 0x0000000413137c10 */ /* 0x000fe4000affe4ff */
[----:B------:R-:W-:-:S13]  /*67c0*/  ISETP.GT.AND P5, PT, R0, 0x80, P0 ;  /* 0x000000800000780c */ /* 0x000fda00007a4270 */
[----:B------:R-:W-:Y:S05]  /*67d0*/  @!P5 BRA `(.L_x_174) ;  /* 0x000000000004d947 */ /* 0x000fea0003800000 */
[----:B------:R3:W5:Y:S02]  /*67e0*/  LDG.E.LTC128B.U16 R20, desc[UR12][R18.64] ;  /* 0x0000000c12147981 */ /* 0x000764000c1e1520 */
.L_x_174:
[----:B------:R-:W-:Y:S05]  /*67f0*/  BSYNC B0 ;  /* 0x0000000000007941 */ /* 0x000fea0003800000 */
.L_x_173:
        /* <DEDUP_REMOVED lines=13> */
.L_x_176:
[----:B------:R-:W-:Y:S05]  /*68d0*/  BSYNC B0 ;  /* 0x0000000000007941 */ /* 0x000fea0003800000 */
.L_x_175:
        /* <DEDUP_REMOVED lines=9> */
[----:B---3--:R-:W-:Y:S02]  /*6970*/  IADD3.X R13, R23, UR4, RZ, P5, !PT ;  /* 0x00000004170d7c10 */ /* 0x008fe4000affe4ff */
[----:B------:R-:W-:-:S13]  /*6980*/  ISETP.GT.AND P5, PT, R0, 0x88, P0 ;  /* 0x000000880000780c */ /* 0x000fda00007a4270 */
[----:B------:R-:W-:Y:S05]  /*6990*/  @!P5 BRA `(.L_x_178) ;  /* 0x000000000004d947 */ /* 0x000fea0003800000 */
[----:B------:R3:W5:Y:S02]  /*69a0*/  LDG.E.LTC128B.U16 R20, desc[UR12][R12.64] ;  /* 0x0000000c0c147981 */ /* 0x000764000c1e1520 */
.L_x_178:
[----:B------:R-:W-:Y:S05]  /*69b0*/  BSYNC B0 ;  /* 0x0000000000007941 */ /* 0x000fea0003800000 */
.L_x_177:
        /* <DEDUP_REMOVED lines=15> */
.L_x_180:
[----:B------:R-:W-:Y:S05]  /*6ab0*/  BSYNC B0 ;  /* 0x0000000000007941 */ /* 0x000fea0003800000 */
.L_x_179:
        /* <DEDUP_REMOVED lines=11> */
[----:B-1----:R-:W-:-:S04]  /*6b70*/  IADD3 R22, P6, R4, UR21, RZ ;  /* 0x0000001504167c10 */ /* 0x002fc8000ffde0ff */
[----:B------:R-:W-:-:S05]  /*6b80*/  IADD3.X R23, R5, UR4, RZ, P6, !PT ;  /* 0x0000000405177c10 */ /* 0x000fca000b7fe4ff */
[----:B------:R3:W5:Y:S04]  /*6b90*/  LDG.E.LTC128B.U16 R20, desc[UR12][R22.64] ;  /* 0x0000000c16147981 */ /* 0x000768000c1e1520 */
.L_x_182:
[----:B------:R-:W-:Y:S05]  /*6ba0*/  BSYNC B0 ;  /* 0x0000000000007941 */ /* 0x000fea0003800000 */
.L_x_181:
[----:B-1-3-5:R-:W-:Y:S01]  /*6bb0*/  IMAD.U32 R23, R20, 0x10000, RZ ;  /* 0x0001000014177824 */ /* 0x02afe200078e00ff */
[----:B------:R-:W-:Y:S01]  /*6bc0*/  ISETP.GT.AND P6, PT, R10, RZ, PT ;  /* 0x000000ff0a00720c */ /* 0x000fe20003fc4270 */
[----:B------:R-:W-:Y:S02]  /*6bd0*/  BSSY B0, `(.L_x_183) ;  /* 0x000000e000007945 */ /* 0x000fe40003800000 */
[----:B------:R-:W-:-:S04]  /*6be0*/  FMUL R16, R23, R14 ;  /* 0x0000000e17107220 */ /* 0x000fc80000400000 */
[----:B------:R-:W-:-:S05]  /*6bf0*/  FFMA R16, R25, R11, R16 ;  /* 0x0000000b19107223 */ /* 0x000fca0000000010 */
[----:B------:R-:W-:-:S04]  /*6c00*/  F2FP.BF16.F32.PACK_AB R16, RZ, R16 ;  /* 0x00000010ff10723e */ /* 0x000fc800000010ff */
[----:B------:R-:W-:Y:S02]  /*6c10*/  PRMT R23, R16, 0x7610, R23 ;  /* 0x0000761010177816 */ /* 0x000fe40000000017 */
[----:B------:R-:W-:-:S03]  /*6c20*/  PRMT R16, R20, 0x7610, R16 ;  /* 0x0000761014107816 */ /* 0x000fc60000000010 */
[----:B------:R1:W-:Y:S01]  /*6c30*/  @P5 STG.E.U16 desc[UR12][R60.64], R23 ;  /* 0x000000173c005986 */ /* 0x0003e2000c10150c */
[----:B------:R-:W-:-:S05]  /*6c40*/  IADD3 R22, P5, R6, R17, RZ ;  /* 0x0000001106167210 */ /* 0x000fca0007fbe0ff */
[----:B-1----:R-:W-:Y:S01]  /*6c50*/  IMAD.X R23, R7, 0x1, R21, P5 ;  /* 0x0000000107177824 */ /* 0x002fe200028e0615 */
[----:B------:R-:W-:-:S13]  /*6c60*/  ISETP.GT.AND P5, PT, R0, 0xc8, P6 ;  /* 0x000000c80000780c */ /* 0x000fda00037a4270 */
[----:B------:R-:W-:Y:S05]  /*6c70*/  @!P5 BRA `(.L_x_184) ;  /* 0x00000000000cd947 */ /* 0x000fea0003800000 */
[----:B------:R-:W-:-:S04]  /*6c80*/  IADD3 R16, P6, R8, UR22, RZ ;  /* 0x0000001608107c10 */ /* 0x000fc8000ffde0ff */
[----:B------:R-:W-:-:S05]  /*6c90*/  IADD3.X R17, R9, UR4, RZ, P6, !PT ;  /* 0x0000000409117c10 */ /* 0x000fca000b7fe4ff */
[----:B------:R1:W5:Y:S04]  /*6ca0*/  LDG.E.LTC128B.U16 R16, desc[UR12][R16.64] ;  /* 0x0000000c10107981 */ /* 0x000368000c1e1520 */
.L_x_184:
[----:B------:R-:W-:Y:S05]  /*6cb0*/  BSYNC B0 ;  /* 0x0000000000007941 */ /* 0x000fea0003800000 */
.L_x_183:
[----:B-1---5:R-:W-:Y:S01]  /*6cc0*/  IMAD.U32 R17, R16, 0x10000, RZ ;  /* 0x0001000010117824 */ /* 0x022fe200078e00ff */
        /* <DEDUP_REMOVED lines=9> */
[----:B-1----:R-:W-:Y:S05]  /*6d60*/  @!P5 BRA `(.L_x_186) ;  /* 0x00000000000cd947 */ /* 0x002fea0003800000 */
[----:B------:R-:W-:-:S04]  /*6d70*/  IADD3 R16, P6, R8, UR21, RZ ;  /* 0x0000001508107c10 */ /* 0x000fc8000ffde0ff */
[----:B------:R-:W-:-:S05]  /*6d80*/  IADD3.X R17, R9, UR4, RZ, P6, !PT ;  /* 0x0000000409117c10 */ /* 0x000fca000b7fe4ff */
[----:B------:R1:W5:Y:S04]  /*6d90*/  LDG.E.LTC128B.U16 R16, desc[UR12][R16.64] ;  /* 0x0000000c10107981 */ /* 0x000368000c1e1520 */
.L_x_186:
[----:B------:R-:W-:Y:S05]  /*6da0*/  BSYNC B0 ;  /* 0x0000000000007941 */ /* 0x000fea0003800000 */
.L_x_185:
        /* <DEDUP_REMOVED lines=12> */
[----:B-1----:R-:W-:-:S05]  /*6e70*/  IADD3.X R17, R5, UR4, RZ, P6, !PT ;  /* 0x0000000405117c10 */ /* 0x002fca000b7fe4ff */
[----:B------:R3:W5:Y:S04]  /*6e80*/  LDG.E.LTC128B.U16 R16, desc[UR12][R16.64] ;  /* 0x0000000c10107981 */ /* 0x000768000c1e1520 */
.L_x_188:
[----:B------:R-:W-:Y:S05]  /*6e90*/  BSYNC B0 ;  /* 0x0000000000007941 */ /* 0x000fea0003800000 */
.L_x_187:
[----:B-----5:R-:W-:Y:S01]  /*6ea0*/  IMAD.U32 R15, R16, 0x10000, RZ ;  /* 0x00010000100f7824 */ /* 0x020fe200078e00ff */
[----:B------:R-:W-:Y:S01]  /*6eb0*/  ISETP.GT.AND P6, PT, R10, 0x9, PT ;  /* 0x000000090a00780c */ /* 0x000fe20003fc4270 */
[----:B------:R-:W-:Y:S02]  /*6ec0*/  BSSY B0, `(.L_x_189) ;  /* 0x000000e000007945 */ /* 0x000fe40003800000 */
[----:B------:R-:W-:-:S04]  /*6ed0*/  FMUL R15, R15, R14 ;  /* 0x0000000e0f0f7220 */ /* 0x000fc80000400000 */
[----:B------:R-:W-:-:S05]  /*6ee0*/  FFMA R15, R28, R11, R15 ;  /* 0x0000000b1c0f7223 */ /* 0x000fca000000000f */
[----:B------:R-:W-:-:S04]  /*6ef0*/  F2FP.BF16.F32.PACK_AB R15, RZ, R15 ;  /* 0x0000000fff0f723e */ /* 0x000fc800000010ff */
[----:B-1-3--:R-:W-:Y:S02]  /*6f00*/  PRMT R17, R15, 0x7610, R17 ;  /* 0x000076100f117816 */ /* 0x00afe40000000011 */
[----:B------:R-:W-:-:S03]  /*6f10*/  PRMT R15, R16, 0x7610, R15 ;  /* 0x00007610100f7816 */ /* 0x000fc6000000000f */
        /* <DEDUP_REMOVED lines=8> */
.L_x_190:
[----:B------:R-:W-:Y:S05]  /*6fa0*/  BSYNC B0 ;  /* 0x0000000000007941 */ /* 0x000fea0003800000 */
.L_x_189:
[----:B-1---5:R-:W-:Y:S01]  /*6fb0*/  IMAD.U32 R13, R15, 0x10000, RZ ;  /* 0x000100000f0d7824 */ /* 0x022fe200078e00ff */
[----:B------:R-:W-:Y:S01]  /*6fc0*/  ISETP.GT.AND P6, PT, R10, 0x8, PT ;  /* 0x000000080a00780c */ /* 0x000fe20003fc4270 */
        /* <DEDUP_REMOVED lines=14> */
.L_x_192:
[----:B------:R-:W-:Y:S05]  /*70b0*/  BSYNC B0 ;  /* 0x0000000000007941 */ /* 0x000fea0003800000 */
.L_x_191:
        /* <DEDUP_REMOVED lines=14> */
.L_x_194:
[----:B------:R-:W-:Y:S05]  /*71a0*/  BSYNC B0 ;  /* 0x0000000000007941 */ /* 0x000fea0003800000 */
.L_x_193:
        /* <DEDUP_REMOVED lines=14> */
.L_x_196:
[----:B------:R-:W-:Y:S05]  /*7290*/  BSYNC B0 ;  /* 0x0000000000007941 */ /* 0x000fea0003800000 */
.L_x_195:
        /* <DEDUP_REMOVED lines=14> */
.L_x_198:
[----:B------:R-:W-:Y:S05]  /*7380*/  BSYNC B0 ;  /* 0x0000000000007941 */ /* 0x000fea0003800000 */
.L_x_197:
[----:B-1---5:R-:W-:Y:S01]  /*7390*/  IMAD.U32 R13, R12, 0x10000, RZ ;  /* 0x000100000c0d7824 */ /* 0x022fe200078e00ff */
[----:B------:R-:W-:Y:S01]  /*73a0*/  ISETP.GT.AND P6, PT, R10, 0x10, PT ;  /* 0x000000100a00780c */ /* 0x000fe20003fc4270 */
        /* <DEDUP_REMOVED lines=13> */
.L_x_200:
[----:B------:R-:W-:Y:S05]  /*7480*/  BSYNC B0 ;  /* 0x0000000000007941 */ /* 0x000fea0003800000 */
.L_x_199:
        /* <DEDUP_REMOVED lines=14> */
.L_x_202:
[----:B------:R-:W-:Y:S05]  /*7570*/  BSYNC B0 ;  /* 0x0000000000007941 */ /* 0x000fea0003800000 */
.L_x_201:
        /* <DEDUP_REMOVED lines=14> */
.L_x_204:
[----:B------:R-:W-:Y:S05]  /*7660*/  BSYNC B0 ;  /* 0x0000000000007941 */ /* 0x000fea0003800000 */
.L_x_203:
        /* <DEDUP_REMOVED lines=14> */
.L_x_206:
[----:B------:R-:W-:Y:S05]  /*7750*/  BSYNC B0 ;  /* 0x0000000000007941 */ /* 0x000fea0003800000 */
.L_x_205:
        /* <DEDUP_REMOVED lines=15> */
.L_x_208:
[----:B------:R-:W-:Y:S05]  /*7850*/  BSYNC B0 ;  /* 0x0000000000007941 */ /* 0x000fea0003800000 */
.L_x_207:
        /* <DEDUP_REMOVED lines=14> */
.L_x_210:
[----:B------:R-:W-:Y:S05]  /*7940*/  BSYNC B0 ;  /* 0x0000000000007941 */ /* 0x000fea0003800000 */
.L_x_209:
        /* <DEDUP_REMOVED lines=15> */
.L_x_212:
[----:B------:R-:W-:Y:S05]  /*7a40*/  BSYNC B0 ;  /* 0x0000000000007941 */ /* 0x000fea0003800000 */
.L_x_211:
        /* <DEDUP_REMOVED lines=14> */
.L_x_214:
[----:B------:R-:W-:Y:S05]  /*7b30*/  BSYNC B0 ;  /* 0x0000000000007941 */ /* 0x000fea0003800000 */
.L_x_213:
[----:B-1---5:R-:W-:Y:S01]  /*7b40*/  IMAD.U32 R13, R12, 0x10000, RZ ;  /* 0x000100000c0d7824 */ /* 0x022fe200078e00ff */
[----:B------:R-:W-:Y:S01]  /*7b50*/  ISETP.GT.AND P6, PT, R10, 0x20, PT ;  /* 0x000000200a00780c */ /* 0x000fe20003fc4270 */
[----:B------:R-:W-:Y:S02]  /*7b60*/  BSSY B0, `(.L_x_215) ;  /* 0x000000a000007945 */ /* 0x000fe40003800000 */
[----:B------:R-:W-:-:S04]  /*7b70*/  FMUL R20, R13, R14 ;  /* 0x0000000e0d147220 */ /* 0x000fc80000400000 */
[----:B------:R-:W-:-:S05]  /*7b80*/  FFMA R20, R41, R11, R20 ;  /* 0x0000000b29147223 */ /* 0x000fca0000000014 */
[----:B------:R-:W-:-:S05]  /*7b90*/  F2FP.BF16.F32.PACK_AB R20, RZ, R20 ;  /* 0x00000014ff14723e */ /* 0x000fca00000010ff */
[----:B------:R1:W-:Y:S01]  /*7ba0*/  @P5 STG.E.U16 desc[UR12][R24.64], R20 ;  /* 0x0000001418005986 */ /* 0x0003e2000c10150c */
[----:B------:R-:W-:-:S13]  /*7bb0*/  ISETP.GT.AND P5, PT, R0, 0xc8, P6 ;  /* 0x000000c80000780c */ /* 0x000fda00037a4270 */
[----:B-1----:R-:W-:Y:S05]  /*7bc0*/  @!P5 BRA `(.L_x_216) ;  /* 0x00000000000cd947 */ /* 0x002fea0003800000 */
[----:B------:R-:W-:-:S04]  /*7bd0*/  IADD3 R12, P6, R8, UR14, RZ ;  /* 0x0000000e080c7c10 */ /* 0x000fc8000ffde0ff */
[----:B------:R-:W-:-:S05]  /*7be0*/  IADD3.X R13, R9, UR4, RZ, P6, !PT ;  /* 0x00000004090d7c10 */ /* 0x000fca000b7fe4ff */
[----:B------:R1:W5:Y:S04]  /*7bf0*/  LDG.E.LTC128B.U16 R12, desc[UR12][R12.64] ;  /* 0x0000000c0c0c7981 */ /* 0x000368000c1e1520 */
.L_x_216:
[----:B------:R-:W-:Y:S05]  /*7c00*/  BSYNC B0 ;  /* 0x0000000000007941 */ /* 0x000fea0003800000 */
.L_x_215:
        /* <DEDUP_REMOVED lines=12> */
.L_x_218:
[----:B------:R-:W-:Y:S05]  /*7cd0*/  BSYNC B0 ;  /* 0x0000000000007941 */ /* 0x000fea0003800000 */
.L_x_217:
        /* <DEDUP_REMOVED lines=15> */
.L_x_220:
[----:B------:R-:W-:Y:S05]  /*7dd0*/  BSYNC B0 ;  /* 0x0000000000007941 */ /* 0x000fea0003800000 */
.L_x_219:
[----:B-1---5:R-:W-:Y:S01]  /*7de0*/  IMAD.U32 R13, R12, 0x10000, RZ ;  /* 0x000100000c0d7824 */ /* 0x022fe200078e00ff */
        /* <DEDUP_REMOVED lines=12> */
.L_x_222:
[----:B------:R-:W-:Y:S05]  /*7eb0*/  BSYNC B0 ;  /* 0x0000000000007941 */ /* 0x000fea0003800000 */
.L_x_221:
[----:B-1---5:R-:W-:Y:S01]  /*7ec0*/  IMAD.U32 R13, R12, 0x10000, RZ ;  /* 0x000100000c0d7824 */ /* 0x022fe200078e00ff */
[----:B------:R-:W-:Y:S01]  /*7ed0*/  ISETP.GT.AND P6, PT, R10, 0x28, PT ;  /* 0x000000280a00780c */ /* 0x000fe20003fc4270 */
[----:B------:R-:W-:Y:S02]  /*7ee0*/  BSSY B0, `(.L_x_223) ;  /* 0x000000c000007945 */ /* 0x000fe40003800000 */
[----:B------:R-:W-:Y:S01]  /*7ef0*/  FMUL R10, R13, R14 ;  /* 0x0000000e0d0a7220 */ /* 0x000fe20000400000 */
[----:B------:R-:W-:-:S03]  /*7f00*/  ISETP.GT.AND P6, PT, R0, 0xc8, P6 ;  /* 0x000000c80000780c */ /* 0x000fc600037c4270 */
[----:B------:R-:W-:-:S05]  /*7f10*/  FFMA R10, R45, R11, R10 ;  /* 0x0000000b2d0a7223 */ /* 0x000fca000000000a */
[----:B------:R-:W-:-:S04]  /*7f20*/  F2FP.BF16.F32.PACK_AB R10, RZ, R10 ;  /* 0x0000000aff0a723e */ /* 0x000fc800000010ff */
[----:B------:R-:W-:Y:S02]  /*7f30*/  PRMT R13, R10, 0x7610, R13 ;  /* 0x000076100a0d7816 */ /* 0x000fe4000000000d */
[----:B------:R-:W-:-:S03]  /*7f40*/  PRMT R10, R12, 0x7610, R10 ;  /* 0x000076100c0a7816 */ /* 0x000fc6000000000a */
[----:B------:R1:W-:Y:S01]  /*7f50*/  @P5 STG.E.U16 desc[UR12][R18.64], R13 ;  /* 0x0000000d12005986 */ /* 0x0003e2000c10150c */
[----:B------:R-:W-:Y:S05]  /*7f60*/  @!P6 BRA `(.L_x_224) ;  /* 0x00000000000ce947 */ /* 0x000fea0003800000 */
[----:B------:R-:W-:-:S04]  /*7f70*/  IADD3 R12, P5, R8, UR10, RZ ;  /* 0x0000000a080c7c10 */ /* 0x000fc8000ffbe0ff */
[----:B-1----:R-:W-:-:S05]  /*7f80*/  IADD3.X R13, R9, UR4, RZ, P5, !PT ;  /* 0x00000004090d7c10 */ /* 0x002fca000affe4ff */
[----:B------:R3:W5:Y:S04]  /*7f90*/  LDG.E.LTC128B.U16 R10, desc[UR12][R12.64] ;  /* 0x0000000c0c0a7981 */ /* 0x000768000c1e1520 */
.L_x_224:
[----:B------:R-:W-:Y:S05]  /*7fa0*/  BSYNC B0 ;  /* 0x0000000000007941 */ /* 0x000fea0003800000 */
.L_x_223:
[----:B-1-3-5:R-:W-:Y:S01]  /*7fb0*/  IMAD.U32 R13, R10, 0x10000, RZ ;  /* 0x000100000a0d7824 */ /* 0x02afe200078e00ff */
[----:B------:R-:W-:Y:S01]  /*7fc0*/  IADD3 R12, P5, R6, R101, RZ ;  /* 0x00000065060c7210 */ /* 0x000fe20007fbe0ff */
[----:B------:R-:W-:Y:S01]  /*7fd0*/  BSSY B0, `(.L_x_225) ;  /* 0x000000b000007945 */ /* 0x000fe20003800000 */
[----:B------:R-:W-:Y:S01]  /*7fe0*/  ISETP.GT.AND P4, PT, R0, 0xc8, P4 ;  /* 0x000000c80000780c */ /* 0x000fe20002784270 */
[----:B------:R-:W-:-:S04]  /*7ff0*/  FMUL R13, R13, R14 ;  /* 0x0000000e0d0d7220 */ /* 0x000fc80000400000 */
[----:B------:R-:W-:-:S05]  /*8000*/  FFMA R13, R46, R11, R13 ;  /* 0x0000000b2e0d7223 */ /* 0x000fca000000000d */
[----:B------:R-:W-:Y:S01]  /*8010*/  F2FP.BF16.F32.PACK_AB R15, RZ, R13 ;  /* 0x0000000dff0f723e */ /* 0x000fe200000010ff */
[----:B------:R-:W-:-:S05]  /*8020*/  IMAD.X R13, R7, 0x1, R21, P5 ;  /* 0x00000001070d7824 */ /* 0x000fca00028e0615 */
[----:B------:R1:W-:Y:S01]  /*8030*/  @P6 STG.E.U16 desc[UR12][R12.64], R15 ;  /* 0x0000000f0c006986 */ /* 0x0003e2000c10150c */
[----:B------:R-:W-:Y:S05]  /*8040*/  @!P4 BRA `(.L_x_226) ;  /* 0x00000000000cc947 */ /* 0x000fea0003800000 */
[----:B-1----:R-:W-:-:S04]  /*8050*/  IADD3 R12, P5, R8, UR9, RZ ;  /* 0x00000009080c7c10 */ /* 0x002fc8000ffbe0ff */
[----:B------:R-:W-:-:S05]  /*8060*/  IADD3.X R13, R9, UR4, RZ, P5, !PT ;  /* 0x00000004090d7c10 */ /* 0x000fca000affe4ff */
[----:B------:R3:W5:Y:S04]  /*8070*/  LDG.E.LTC128B.U16 R10, desc[UR12][R12.64] ;  /* 0x0000000c0c0a7981 */ /* 0x000768000c1e1520 */
.L_x_226:
[----:B------:R-:W-:Y:S05]  /*8080*/  BSYNC B0 ;  /* 0x0000000000007941 */ /* 0x000fea0003800000 */
.L_x_225:
[----:B-1-3-5:R-:W-:Y:S01]  /*8090*/  IMAD.U32 R13, R10, 0x10000, RZ ;  /* 0x000100000a0d7824 */ /* 0x02afe200078e00ff */
[----:B------:R-:W-:Y:S01]  /*80a0*/  ISETP.GT.AND P5, PT, R0, 0xc0, P3 ;  /* 0x000000c00000780c */ /* 0x000fe20001fa4270 */
[----:B------:R-:W-:Y:S02]  /*80b0*/  BSSY B0, `(.L_x_227) ;  /* 0x000000b000007945 */ /* 0x000fe40003800000 */
[----:B------:R-:W-:-:S04]  /*80c0*/  FMUL R12, R13, R14 ;  /* 0x0000000e0d0c7220 */ /* 0x000fc80000400000 */
[----:B------:R-:W-:Y:S01]  /*80d0*/  FFMA R47, R47, R11, R12 ;  /* 0x0000000b2f2f7223 */ /* 0x000fe2000000000c */
[----:B------:R-:W-:-:S04]  /*80e0*/  IADD3 R12, P6, R6, R103, RZ ;  /* 0x00000067060c7210 */ /* 0x000fc80007fde0ff */
[----:B------:R-:W-:Y:S01]  /*80f0*/  F2FP.BF16.F32.PACK_AB R47, RZ, R47 ;  /* 0x0000002fff2f723e */ /* 0x000fe200000010ff */
[----:B------:R-:W-:-:S05]  /*8100*/  IMAD.X R13, R7, 0x1, R21, P6 ;  /* 0x00000001070d7824 */ /* 0x000fca00030e0615 */
[----:B------:R1:W-:Y:S01]  /*8110*/  @P4 STG.E.U16 desc[UR12][R12.64], R47 ;  /* 0x0000002f0c004986 */ /* 0x0003e2000c10150c */
[----:B------:R-:W-:Y:S05]  /*8120*/  @!P5 BRA `(.L_x_228) ;  /* 0x00000000000cd947 */ /* 0x000fea0003800000 */
[----:B-1----:R-:W-:-:S04]  /*8130*/  IADD3 R12, P4, R4, UR8, RZ ;  /* 0x00000008040c7c10 */ /* 0x002fc8000ff9e0ff */
[----:B------:R-:W-:-:S05]  /*8140*/  IADD3.X R13, R5, UR4, RZ, P4, !PT ;  /* 0x00000004050d7c10 */ /* 0x000fca000a7fe4ff */
[----:B------:R3:W5:Y:S04]  /*8150*/  LDG.E.LTC128B.U16 R10, desc[UR12][R12.64] ;  /* 0x0000000c0c0a7981 */ /* 0x000768000c1e1520 */
.L_x_228:
[----:B------:R-:W-:Y:S05]  /*8160*/  BSYNC B0 ;  /* 0x0000000000007941 */ /* 0x000fea0003800000 */
.L_x_227:
        /* <DEDUP_REMOVED lines=13> */
.L_x_230:
[----:B------:R-:W-:Y:S05]  /*8240*/  BSYNC B0 ;  /* 0x0000000000007941 */ /* 0x000fea0003800000 */
.L_x_229:
        /* <DEDUP_REMOVED lines=13> */
.L_x_232:
[----:B------:R-:W-:Y:S05]  /*8320*/  BSYNC B0 ;  /* 0x0000000000007941 */ /* 0x000fea0003800000 */
.L_x_231:
        /* <DEDUP_REMOVED lines=13> */
.L_x_234:
[----:B------:R-:W-:Y:S05]  /*8400*/  BSYNC B0 ;  /* 0x0000000000007941 */ /* 0x000fea0003800000 */
.L_x_233:
        /* <DEDUP_REMOVED lines=13> */
.L_x_236:
[----:B------:R-:W-:Y:S05]  /*84e0*/  BSYNC B0 ;  /* 0x0000000000007941 */ /* 0x000fea0003800000 */
.L_x_235:
[----:B-1-3-5:R-:W-:Y:S01]  /*84f0*/  IMAD.U32 R13, R10, 0x10000, RZ ;  /* 0x000100000a0d7824 */ /* 0x02afe200078e00ff */
[----:B------:R-:W-:Y:S01]  /*8500*/  IADD3 R12, P4, R2, R109, RZ ;  /* 0x0000006d020c7210 */ /* 0x000fe20007f9e0ff */
[----:B------:R-:W-:Y:S01]  /*8510*/  BSSY B0, `(.L_x_237) ;  /* 0x000000b000007945 */ /* 0x000fe20003800000 */
[----:B------:R-:W-:Y:S01]  /*8520*/  ISETP.GT.AND P2, PT, R0, 0xc0, P0 ;  /* 0x000000c00000780c */ /* 0x000fe20000744270 */
[----:B------:R-:W-:-:S04]  /*8530*/  FMUL R13, R13, R14 ;  /* 0x0000000e0d0d7220 */ /* 0x000fc80000400000 */
[----:B------:R-:W-:-:S05]  /*8540*/  FFMA R13, R52, R11, R13 ;  /* 0x0000000b340d7223 */ /* 0x000fca000000000d */
[----:B------:R-:W-:Y:S01]  /*8550*/  F2FP.BF16.F32.PACK_AB R15, RZ, R13 ;  /* 0x0000000dff0f723e */ /* 0x000fe200000010ff */
[----:B------:R-:W-:Y:S01]  /*8560*/  IMAD.X R13, R3, 0x1, R21, P4 ;  /* 0x00000001030d7824 */ /* 0x000fe200020e0615 */
[----:B--2---:R-:W-:-:S04]  /*8570*/  IADD3 R4, P4, R4, UR5, RZ ;  /* 0x0000000504047c10 */ /* 0x004fc8000ff9e0ff */
[----:B------:R1:W-:Y:S01]  /*8580*/  @P3 STG.E.U16 desc[UR12][R12.64], R15 ;  /* 0x0000000f0c003986 */ /* 0x0003e2000c10150c */
[----:B------:R-:W-:Y:S01]  /*8590*/  IADD3.X R5, R5, UR4, RZ, P4, !PT ;  /* 0x0000000405057c10 */ /* 0x000fe2000a7fe4ff */
[----:B------:R-:W-:Y:S07]  /*85a0*/  @!P2 BRA `(.L_x_238) ;  /* 0x000000000004a947 */ /* 0x000fee0003800000 */
[----:B------:R2:W5:Y:S02]  /*85b0*/  LDG.E.LTC128B.U16 R10, desc[UR12][R4.64] ;  /* 0x0000000c040a7981 */ /* 0x000564000c1e1520 */
.L_x_238:
[----:B------:R-:W-:Y:S05]  /*85c0*/  BSYNC B0 ;  /* 0x0000000000007941 */ /* 0x000fea0003800000 */
.L_x_237:
[----:B--2--5:R-:W-:Y:S01]  /*85d0*/  IMAD.U32 R5, R10, 0x10000, RZ ;  /* 0x000100000a057824 */ /* 0x024fe200078e00ff */
[----:B------:R-:W-:Y:S01]  /*85e0*/  IADD3 R2, P3, R2, R111, RZ ;  /* 0x0000006f02027210 */ /* 0x000fe20007f7e0ff */
[----:B------:R-:W-:Y:S01]  /*85f0*/  BSSY B0, `(.L_x_239) ;  /* 0x000000b000007945 */ /* 0x000fe20003800000 */
[----:B------:R-:W-:Y:S01]  /*8600*/  ISETP.GT.AND P1, PT, R0, 0xc8, P1 ;  /* 0x000000c80000780c */ /* 0x000fe20000f24270 */
[----:B------:R-:W-:Y:S02]  /*8610*/  FMUL R4, R5, R14 ;  /* 0x0000000e05047220 */ /* 0x000fe40000400000 */
[----:B------:R-:W-:Y:S02]  /*8620*/  IMAD.X R3, R3, 0x1, R21, P3 ;  /* 0x0000000103037824 */ /* 0x000fe400018e0615 */
[----:B------:R-:W-:-:S05]  /*8630*/  FFMA R4, R53, R11, R4 ;  /* 0x0000000b35047223 */ /* 0x000fca0000000004 */
[----:B------:R-:W-:-:S05]  /*8640*/  F2FP.BF16.F32.PACK_AB R4, RZ, R4 ;  /* 0x00000004ff04723e */ /* 0x000fca00000010ff */
[----:B------:R2:W-:Y:S01]  /*8650*/  @P2 STG.E.U16 desc[UR12][R2.64], R4 ;  /* 0x0000000402002986 */ /* 0x0005e2000c10150c */
[----:B------:R-:W-:Y:S05]  /*8660*/  @!P1 BRA `(.L_x_240) ;  /* 0x00000000000c9947 */ /* 0x000fea0003800000 */
[----:B--2---:R-:W-:-:S04]  /*8670*/  IADD3 R2, P2, R8, UR6, RZ ;  /* 0x0000000608027c10 */ /* 0x004fc8000ff5e0ff */
[----:B------:R-:W-:-:S05]  /*8680*/  IADD3.X R3, R9, UR4, RZ, P2, !PT ;  /* 0x0000000409037c10 */ /* 0x000fca00097fe4ff */
[----:B------:R3:W5:Y:S04]  /*8690*/  LDG.E.LTC128B.U16 R10, desc[UR12][R2.64] ;  /* 0x0000000c020a7981 */ /* 0x000768000c1e1520 */
.L_x_240:
[----:B------:R-:W-:Y:S05]  /*86a0*/  BSYNC B0 ;  /* 0x0000000000007941 */ /* 0x000fea0003800000 */
.L_x_239:
[----:B--23-5:R-:W-:Y:S01]  /*86b0*/  IMAD.U32 R3, R10, 0x10000, RZ ;  /* 0x000100000a037824 */ /* 0x02cfe200078e00ff */
[----:B------:R-:W-:Y:S01]  /*86c0*/  IADD3 R2, P2, R6, R109, RZ ;  /* 0x0000006d06027210 */ /* 0x000fe20007f5e0ff */
[----:B------:R-:W-:Y:S01]  /*86d0*/  BSSY B0, `(.L_x_241) ;  /* 0x000000c000007945 */ /* 0x000fe20003800000 */
[----:B------:R-:W-:Y:S01]  /*86e0*/  ISETP.GT.AND P0, PT, R0, 0xc8, P0 ;  /* 0x000000c80000780c */ /* 0x000fe20000704270 */
[----:B------:R-:W-:-:S04]  /*86f0*/  FMUL R3, R3, R14 ;  /* 0x0000000e03037220 */ /* 0x000fc80000400000 */
[----:B------:R-:W-:-:S05]  /*8700*/  FFMA R3, R54, R11, R3 ;  /* 0x0000000b36037223 */ /* 0x000fca0000000003 */
[----:B------:R-:W-:Y:S01]  /*8710*/  F2FP.BF16.F32.PACK_AB R5, RZ, R3 ;  /* 0x00000003ff05723e */ /* 0x000fe200000010ff */
[----:B------:R-:W-:Y:S01]  /*8720*/  IMAD.X R3, R7, 0x1, R21, P2 ;  /* 0x0000000107037824 */ /* 0x000fe200010e0615 */
[----:B------:R-:W-:Y:S02]  /*8730*/  IADD3 R4, P2, R8, UR5, RZ ;  /* 0x0000000508047c10 */ /* 0x000fe4000ff5e0ff */
[----:B------:R-:W-:Y:S02]  /*8740*/  PRMT R0, R5, 0x7610, R0 ;  /* 0x0000761005007816 */ /* 0x000fe40000000000 */
[----:B------:R-:W-:-:S03]  /*8750*/  IADD3.X R5, R9, UR4, RZ, P2, !PT ;  /* 0x0000000409057c10 */ /* 0x000fc600097fe4ff */
[----:B------:R2:W-:Y:S01]  /*8760*/  @P1 STG.E.U16 desc[UR12][R2.64], R0 ;  /* 0x0000000002001986 */ /* 0x0005e2000c10150c */
[----:B------:R-:W-:Y:S05]  /*8770*/  @!P0 BRA `(.L_x_242) ;  /* 0x0000000000048947 */ /* 0x000fea0003800000 */
[----:B------:R3:W5:Y:S02]  /*8780*/  LDG.E.LTC128B.U16 R10, desc[UR12][R4.64] ;  /* 0x0000000c040a7981 */ /* 0x000764000c1e1520 */
.L_x_242:
[----:B------:R-:W-:Y:S05]  /*8790*/  BSYNC B0 ;  /* 0x0000000000007941 */ /* 0x000fea0003800000 */
.L_x_241:
[----:B--2--5:R-:W-:Y:S01]  /*87a0*/  IMAD.U32 R3, R10, 0x10000, RZ ;  /* 0x000100000a037824 */ /* 0x024fe200078e00ff */
[----:B------:R-:W-:-:S03]  /*87b0*/  IADD3 R2, P1, R6, R111, RZ ;  /* 0x0000006f06027210 */ /* 0x000fc60007f3e0ff */
[----:B------:R-:W-:-:S04]  /*87c0*/  FMUL R14, R3, R14 ;  /* 0x0000000e030e7220 */ /* 0x000fc80000400000 */
[----:B------:R-:W-:Y:S01]  /*87d0*/  FFMA R14, R55, R11, R14 ;  /* 0x0000000b370e7223 */ /* 0x000fe2000000000e */
[----:B------:R-:W-:Y:S06]  /*87e0*/  @!P0 EXIT ;  /* 0x000000000000894d */ /* 0x000fec0003800000 */
[----:B------:R-:W-:Y:S01]  /*87f0*/  F2FP.BF16.F32.PACK_AB R14, RZ, R14 ;  /* 0x0000000eff0e723e */ /* 0x000fe200000010ff */
[----:B------:R-:W-:-:S05]  /*8800*/  IMAD.X R3, R7, 0x1, R21, P1 ;  /* 0x0000000107037824 */ /* 0x000fca00008e0615 */
[----:B------:R-:W-:Y:S01]  /*8810*/  STG.E.U16 desc[UR12][R2.64], R14 ;  /* 0x0000000e02007986 */ /* 0x000fe2000c10150c */
[----:B------:R-:W-:Y:S05]  /*8820*/  EXIT ;  /* 0x000000000000794d */ /* 0x000fea0003800000 */
.L_x_22:
[----:B------:R-:W-:Y:S01]  /*8830*/  ULDC.64 UR4, c[0x0][0x650] ;  /* 0x0001940000047ab9 */ /* 0x000fe20000000a00 */
[-C--:B------:R-:W-:Y:S01]  /*8840*/  FMUL R120, R120, R11.reuse ;  /* 0x0000000b78787220 */ /* 0x080fe20000400000 */
[----:B------:R-:W-:Y:S01]  /*8850*/  LEA R2, P1, R18, UR4, 0x1 ;  /* 0x0000000412027c11 */ /* 0x000fe2000f8208ff */
[-C--:B------:R-:W-:Y:S01]  /*8860*/  FMUL R121, R121, R11.reuse ;  /* 0x0000000b79797220 */ /* 0x080fe20000400000 */
[----:B------:R-:W-:Y:S01]  /*8870*/  ISETP.GT.AND P4, PT, R10, 0x1, PT ;  /* 0x000000010a00780c */ /* 0x000fe20003f84270 */
[-C--:B------:R-:W-:Y:S01]  /*8880*/  FMUL R122, R122, R11.reuse ;  /* 0x0000000b7a7a7220 */ /* 0x080fe20000400000 */
[----:B------:R-:W-:Y:S01]  /*8890*/  F2FP.BF16.F32.PACK_AB R120, RZ, R120 ;  /* 0x00000078ff78723e */ /* 0x000fe200000010ff */
[-C--:B------:R-:W-:Y:S01]  /*88a0*/  FMUL R123, R123, R11.reuse ;  /* 0x0000000b7b7b7220 */ /* 0x080fe20000400000 */
[----:B------:R-:W-:Y:S01]  /*88b0*/  LEA.HI.X R3, R18, UR5, R21, 0x1, P1 ;  /* 0x0000000512037c11 */ /* 0x000fe200088f0c15 */
[-C--:B------:R-:W-:Y:S01]  /*88c0*/  FMUL R124, R124, R11.reuse ;  /* 0x0000000b7c7c7220 */ /* 0x080fe20000400000 */
[----:B------:R-:W-:Y:S01]  /*88d0*/  ISETP.GT.AND P2, PT, R10, RZ, PT ;  /* 0x000000ff0a00720c */ /* 0x000fe20003f44270 */
[-C--:B------:R-:W-:Y:S01]  /*88e0*/  FMUL R125, R125, R11.reuse ;  /* 0x0000000b7d7d7220 */ /* 0x080fe20000400000 */
[C---:B------:R-:W-:Y:S01]  /*88f0*/  ISETP.GT.AND P1, PT, R0.reuse, RZ, P4 ;  /* 0x000000ff0000720c */ /* 0x040fe20002724270 */
[----:B------:R-:W-:Y:S01]  /*8900*/  @P0 STG.E.U16 desc[UR12][R2.64], R120 ;  /* 0x0000007802000986 */ /* 0x000fe2000c10150c */
[----:B------:R-:W-:Y:S01]  /*8910*/  ISETP.GT.AND P2, PT, R0, 0x8, P2 ;  /* 0x000000080000780c */ /* 0x000fe20001744270 */
[-C--:B------:R-:W-:Y:S01]  /*8920*/  FMUL R126, R126, R11.reuse ;  /* 0x0000000b7e7e7220 */ /* 0x080fe20000400000 */
[----:B------:R-:W-:Y:S01]  /*8930*/  ISETP.GT.AND P0, PT, R0, 0x8, P4 ;  /* 0x000000080000780c */ /* 0x000fe20002704270 */
[-C--:B------:R-:W-:Y:S01]  /*8940*/  FMUL R127, R127, R11.reuse ;  /* 0x0000000b7f7f7220 */ /* 0x080fe20000400000 */
[----:B------:R-:W-:Y:S01]  /*8950*/  SHF.L.U64.HI R15, R16, 0x1, R15 ;  /* 0x00000001100f7819 */ /* 0x000fe2000001020f */
[-C--:B------:R-:W-:Y:S01]  /*8960*/  FMUL R128, R128, R11.reuse ;  /* 0x0000000b80807220 */ /* 0x080fe20000400000 */
[----:B------:R-:W-:Y:S01]  /*8970*/  LEA R4, P3, R16, R2, 0x1 ;  /* 0x0000000210047211 */ /* 0x000fe200078608ff */
[----:B------:R-:W-:Y:S01]  /*8980*/  FMUL R129, R129, R11 ;  /* 0x0000000b81817220 */ /* 0x000fe20000400000 */
[----:B------:R-:W-:Y:S01]  /*8990*/  F2FP.BF16.F32.PACK_AB R121, RZ, R121 ;  /* 0x00000079ff79723e */ /* 0x000fe200000010ff */
[----:B------:R-:W-:Y:S01]  /*89a0*/  FMUL R130, R130, R11 ;  /* 0x0000000b82827220 */ /* 0x000fe20000400000 */
[----:B------:R-:W-:Y:S01]  /*89b0*/  F2FP.BF16.F32.PACK_AB R122, RZ, R122 ;  /* 0x0000007aff7a723e */ /* 0x000fe200000010ff */
[----:B------:R-:W-:Y:S01]  /*89c0*/  IMAD.X R5, R15, 0x1, R3, P3 ;  /* 0x000000010f057824 */ /* 0x000fe200018e0603 */
[----:B------:R-:W-:Y:S01]  /*89d0*/  F2FP.BF16.F32.PACK_AB R123, RZ, R123 ;  /* 0x0000007bff7b723e */ /* 0x000fe200000010ff */
[----:B------:R-:W-:Y:S01]  /*89e0*/  @P1 STG.E.U16 desc[UR12][R2.64+0x2], R121 ;  /* 0x0000027902001986 */ /* 0x000fe2000c10150c */
[C---:B------:R-:W-:Y:S01]  /*89f0*/  ISETP.GT.AND P5, PT, R10.reuse, 0x8, PT ;  /* 0x000000080a00780c */ /* 0x040fe20003fa4270 */
[-C--:B------:R-:W-:Y:S01]  /*8a00*/  FMUL R131, R131, R11.reuse ;  /* 0x0000000b83837220 */ /* 0x080fe20000400000 */
[----:B------:R-:W-:Y:S01]  /*8a10*/  ISETP.GT.AND P4, PT, R10, 0x9, PT ;  /* 0x000000090a00780c */ /* 0x000fe20003f84270 */
[----:B------:R-:W-:Y:S01]  /*8a20*/  @P2 STG.E.U16 desc[UR12][R4.64], R122 ;  /* 0x0000007a04002986 */ /* 0x000fe2000c10150c */
[----:B------:R-:W-:Y:S01]  /*8a30*/  ISETP.GT.AND P1, PT, R0, RZ, P5 ;  /* 0x000000ff0000720c */ /* 0x000fe20002f24270 */
[----:B------:R-:W-:Y:S01]  /*8a40*/  IMAD.SHL.U32 R9, R12, 0x80, RZ ;  /* 0x000000800c097824 */ /* 0x000fe200078e00ff */
[C---:B------:R-:W-:Y:S01]  /*8a50*/  ISETP.GT.AND P2, PT, R0.reuse, RZ, P4 ;  /* 0x000000ff0000720c */ /* 0x040fe20002744270 */
[----:B------:R-:W-:Y:S01]  /*8a60*/  @P0 STG.E.U16 desc[UR12][R4.64+0x2], R123 ;  /* 0x0000027b04000986 */ /* 0x000fe2000c10150c */
[----:B------:R-:W-:Y:S01]  /*8a70*/  ISETP.GT.AND P0, PT, R0, 0x8, P5 ;  /* 0x000000080000780c */ /* 0x000fe20002f04270 */
[-C--:B------:R-:W-:Y:S01]  /*8a80*/  FMUL R132, R132, R11.reuse ;  /* 0x0000000b84847220 */ /* 0x080fe20000400000 */
[----:B------:R-:W-:Y:S01]  /*8a90*/  F2FP.BF16.F32.PACK_AB R124, RZ, R124 ;  /* 0x0000007cff7c723e */ /* 0x000fe200000010ff */
[----:B------:R-:W-:Y:S01]  /*8aa0*/  FMUL R133, R133, R11 ;  /* 0x0000000b85857220 */ /* 0x000fe20000400000 */
[----:B------:R-:W-:Y:S01]  /*8ab0*/  F2FP.BF16.F32.PACK_AB R125, RZ, R125 ;  /* 0x0000007dff7d723e */ /* 0x000fe200000010ff */
[-C--:B------:R-:W-:Y:S01]  /*8ac0*/  FMUL R134, R134, R11.reuse ;  /* 0x0000000b86867220 */ /* 0x080fe20000400000 */
[----:B------:R-:W-:Y:S01]  /*8ad0*/  F2FP.BF16.F32.PACK_AB R126, RZ, R126 ;  /* 0x0000007eff7e723e */ /* 0x000fe200000010ff */
[-C--:B------:R-:W-:Y:S01]  /*8ae0*/  FMUL R135, R135, R11.reuse ;  /* 0x0000000b87877220 */ /* 0x080fe20000400000 */
[----:B------:R-:W-:Y:S01]  /*8af0*/  ISETP.GT.AND P3, PT, R10, 0x10, PT ;  /* 0x000000100a00780c */ /* 0x000fe20003f64270 */
[----:B------:R-:W-:Y:S01]  /*8b00*/  @P1 STG.E.U16 desc[UR12][R2.64+0x10], R124 ;  /* 0x0000107c02001986 */ /* 0x000fe2000c10150c */
[----:B------:R-:W-:Y:S01]  /*8b10*/  ISETP.GT.AND P1, PT, R0, 0x8, P4 ;  /* 0x000000080000780c */ /* 0x000fe20002724270 */
[----:B------:R-:W-:Y:S01]  /*8b20*/  FMUL R136, R136, R11 ;  /* 0x0000000b88887220 */ /* 0x000fe20000400000 */
[----:B------:R-:W-:Y:S01]  /*8b30*/  F2FP.BF16.F32.PACK_AB R127, RZ, R127 ;  /* 0x0000007fff7f723e */ /* 0x000fe200000010ff */
[----:B------:R-:W-:Y:S01]  /*8b40*/  @P2 STG.E.U16 desc[UR12][R2.64+0x12], R125 ;  /* 0x0000127d02002986 */ /* 0x000fe2000c10150c */
[----:B------:R-:W-:Y:S01]  /*8b50*/  F2FP.BF16.F32.PACK_AB R128, RZ, R128 ;  /* 0x00000080ff80723e */ /* 0x000fe200000010ff */
[-C--:B------:R-:W-:Y:S01]  /*8b60*/  FMUL R137, R137, R11.reuse ;  /* 0x0000000b89897220 */ /* 0x080fe20000400000 */
[----:B------:R-:W-:Y:S01]  /*8b70*/  ISETP.GT.AND P2, PT, R10, 0x11, PT ;  /* 0x000000110a00780c */ /* 0x000fe20003f44270 */
[----:B------:R-:W-:Y:S01]  /*8b80*/  @P0 STG.E.U16 desc[UR12][R4.64+0x10], R126 ;  /* 0x0000107e04000986 */ /* 0x000fe2000c10150c */
[----:B------:R-:W-:Y:S01]  /*8b90*/  ISETP.GT.AND P0, PT, R0, RZ, P3 ;  /* 0x000000ff0000720c */ /* 0x000fe20001f04270 */
[----:B------:R-:W-:Y:S01]  /*8ba0*/  FMUL R138, R138, R11 ;  /* 0x0000000b8a8a7220 */ /* 0x000fe20000400000 */
[----:B------:R-:W-:Y:S01]  /*8bb0*/  F2FP.BF16.F32.PACK_AB R129, RZ, R129 ;  /* 0x00000081ff81723e */ /* 0x000fe200000010ff */
[----:B------:R-:W-:Y:S01]  /*8bc0*/  FMUL R139, R139, R11 ;  /* 0x0000000b8b8b7220 */ /* 0x000fe20000400000 */
[----:B------:R-:W-:Y:S01]  /*8bd0*/  F2FP.BF16.F32.PACK_AB R130, RZ, R130 ;  /* 0x00000082ff82723e */ /* 0x000fe200000010ff */
[----:B------:R-:W-:Y:S01]  /*8be0*/  @P1 STG.E.U16 desc[UR12][R4.64+0x12], R127 ;  /* 0x0000127f04001986 */ /* 0x000fe2000c10150c */
[----:B------:R-:W-:Y:S01]  /*8bf0*/  F2FP.BF16.F32.PACK_AB R131, RZ, R131 ;  /* 0x00000083ff83723e */ /* 0x000fe200000010ff */
[-C--:B------:R-:W-:Y:S01]  /*8c00*/  FMUL R140, R140, R11.reuse ;  /* 0x0000000b8c8c7220 */ /* 0x080fe20000400000 */
[----:B------:R-:W-:Y:S01]  /*8c10*/  SHF.L.U64.HI R13, R12, 0x7, R13 ;  /* 0x000000070c0d7819 */ /* 0x000fe2000001020d */
[-C--:B------:R-:W-:Y:S01]  /*8c20*/  FMUL R141, R141, R11.reuse ;  /* 0x0000000b8d8d7220 */ /* 0x080fe20000400000 */
[----:B------:R-:W-:Y:S01]  /*8c30*/  LOP3.LUT R15, R9, 0x2, RZ, 0xfc, !PT ;  /* 0x00000002090f7812 */ /* 0x000fe200078efcff */
[-C--:B------:R-:W-:Y:S01]  /*8c40*/  FMUL R142, R142, R11.reuse ;  /* 0x0000000b8e8e7220 */ /* 0x080fe20000400000 */
[----:B------:R-:W-:Y:S01]  /*8c50*/  F2FP.BF16.F32.PACK_AB R132, RZ, R132 ;  /* 0x00000084ff84723e */ /* 0x000fe200000010ff */
[----:B------:R0:W-:Y:S01]  /*8c60*/  @P0 STG.E.U16 desc[UR12][R2.64+0x20], R128 ;  /* 0x0000208002000986 */ /* 0x0001e2000c10150c */
[----:B------:R-:W-:Y:S01]  /*8c70*/  ISETP.GT.AND P0, PT, R0, RZ, P2 ;  /* 0x000000ff0000720c */ /* 0x000fe20001704270 */
[-C--:B------:R-:W-:Y:S01]  /*8c80*/  FMUL R143, R143, R11.reuse ;  /* 0x0000000b8f8f7220 */ /* 0x080fe20000400000 */
[----:B------:R-:W-:Y:S01]  /*8c90*/  ISETP.GT.AND P1, PT, R10, 0x19, PT ;  /* 0x000000190a00780c */ /* 0x000fe20003f24270 */
[----:B------:R-:W-:Y:S01]  /*8ca0*/  FMUL R144, R144, R11 ;  /* 0x0000000b90907220 */ /* 0x000fe20000400000 */
[----:B------:R-:W-:Y:S01]  /*8cb0*/  F2FP.BF16.F32.PACK_AB R133, RZ, R133 ;  /* 0x00000085ff85723e */ /* 0x000fe200000010ff */
[-C--:B------:R-:W-:Y:S01]  /*8cc0*/  FMUL R145, R145, R11.reuse ;  /* 0x0000000b91917220 */ /* 0x080fe20000400000 */
[----:B------:R-:W-:Y:S01]  /*8cd0*/  F2FP.BF16.F32.PACK_AB R134, RZ, R134 ;  /* 0x00000086ff86723e */ /* 0x000fe200000010ff */
[----:B------:R-:W-:Y:S01]  /*8ce0*/  FMUL R146, R146, R11 ;  /* 0x0000000b92927220 */ /* 0x000fe20000400000 */
[----:B------:R-:W-:Y:S01]  /*8cf0*/  F2FP.BF16.F32.PACK_AB R135, RZ, R135 ;  /* 0x00000087ff87723e */ /* 0x000fe200000010ff */
[-C--:B------:R-:W-:Y:S01]  /*8d00*/  FMUL R147, R147, R11.reuse ;  /* 0x0000000b93937220 */ /* 0x080fe20000400000 */
[----:B------:R-:W-:Y:S01]  /*8d10*/  F2FP.BF16.F32.PACK_AB R136, RZ, R136 ;  /* 0x00000088ff88723e */ /* 0x000fe200000010ff */
[----:B------:R-:W-:Y:S01]  /*8d20*/  FMUL R148, R148, R11 ;  /* 0x0000000b94947220 */ /* 0x000fe20000400000 */
[----:B------:R-:W-:Y:S01]  /*8d30*/  F2FP.BF16.F32.PACK_AB R137, RZ, R137 ;  /* 0x00000089ff89723e */ /* 0x000fe200000010ff */
[----:B------:R1:W-:Y:S01]  /*8d40*/  @P0 STG.E.U16 desc[UR12][R2.64+0x22], R129 ;  /* 0x0000228102000986 */ /* 0x0003e2000c10150c */
[----:B------:R-:W-:Y:S01]  /*8d50*/  ISETP.GT.AND P0, PT, R0, 0x8, P3 ;  /* 0x000000080000780c */ /* 0x000fe20001f04270 */
[-C--:B------:R-:W-:Y:S01]  /*8d60*/  FMUL R149, R149, R11.reuse ;  /* 0x0000000b95957220 */ /* 0x080fe20000400000 */
[----:B------:R-:W-:Y:S01]  /*8d70*/  F2FP.BF16.F32.PACK_AB R138, RZ, R138 ;  /* 0x0000008aff8a723e */ /* 0x000fe200000010ff */
[----:B------:R-:W-:Y:S01]  /*8d80*/  FMUL R150, R150, R11 ;  /* 0x0000000b96967220 */ /* 0x000fe20000400000 */
[----:B------:R-:W-:Y:S01]  /*8d90*/  F2FP.BF16.F32.PACK_AB R139, RZ, R139 ;  /* 0x0000008bff8b723e */ /* 0x000fe200000010ff */
[-C--:B------:R-:W-:Y:S01]  /*8da0*/  FMUL R151, R151, R11.reuse ;  /* 0x0000000b97977220 */ /* 0x080fe20000400000 */
[----:B------:R-:W-:Y:S01]  /*8db0*/  ISETP.GT.AND P5, PT, R10, 0x28, PT ;  /* 0x000000280a00780c */ /* 0x000fe20003fa4270 */
[-C--:B------:R-:W-:Y:S01]  /*8dc0*/  FMUL R88, R88, R11.reuse ;  /* 0x0000000b58587220 */ /* 0x080fe20000400000 */
[----:B------:R-:W-:Y:S01]  /*8dd0*/  F2FP.BF16.F32.PACK_AB R140, RZ, R140 ;  /* 0x0000008cff8c723e */ /* 0x000fe200000010ff */
[-C--:B------:R-:W-:Y:S01]  /*8de0*/  FMUL R89, R89, R11.reuse ;  /* 0x0000000b59597220 */ /* 0x080fe20000400000 */
[----:B------:R-:W-:Y:S01]  /*8df0*/  ISETP.GT.AND P4, PT, R10, 0x29, PT ;  /* 0x000000290a00780c */ /* 0x000fe20003f84270 */
[----:B------:R-:W-:Y:S01]  /*8e00*/  FMUL R90, R90, R11 ;  /* 0x0000000b5a5a7220 */ /* 0x000fe20000400000 */
[----:B------:R-:W-:Y:S01]  /*8e10*/  F2FP.BF16.F32.PACK_AB R141, RZ, R141 ;  /* 0x0000008dff8d723e */ /* 0x000fe200000010ff */
[----:B------:R-:W-:Y:S01]  /*8e20*/  @P0 STG.E.U16 desc[UR12][R4.64+0x20], R130 ;  /* 0x0000208204000986 */ /* 0x000fe2000c10150c */
[----:B------:R-:W-:Y:S01]  /*8e30*/  ISETP.GT.AND P0, PT, R0, 0x8, P2 ;  /* 0x000000080000780c */ /* 0x000fe20001704270 */
[-C--:B------:R-:W-:Y:S01]  /*8e40*/  FMUL R91, R91, R11.reuse ;  /* 0x0000000b5b5b7220 */ /* 0x080fe20000400000 */
[----:B------:R-:W-:Y:S01]  /*8e50*/  ISETP.GT.AND P2, PT, R10, 0x18, PT ;  /* 0x000000180a00780c */ /* 0x000fe20003f44270 */
        /* <DEDUP_REMOVED lines=8> */
[----:B------:R-:W-:Y:S01]  /*8ee0*/  FMUL R96, R96, R11 ;  /* 0x0000000b60607220 */ /* 0x000fe20000400000 */
[----:B------:R-:W-:Y:S01]  /*8ef0*/  F2FP.BF16.F32.PACK_AB R145, RZ, R145 ;  /* 0x00000091ff91723e */ /* 0x000fe200000010ff */
[----:B------:R-:W-:Y:S01]  /*8f00*/  @P0 STG.E.U16 desc[UR12][R4.64+0x22], R131 ;  /* 0x0000228304000986 */ /* 0x000fe2000c10150c */
[----:B------:R-:W-:Y:S01]  /*8f10*/  IADD3 R6, P0, R9, R2, RZ ;  /* 0x0000000209067210 */ /* 0x000fe20007f1e0ff */
[-C--:B------:R-:W-:Y:S01]  /*8f20*/  FMUL R97, R97, R11.reuse ;  /* 0x0000000b61617220 */ /* 0x080fe20000400000 */
[----:B------:R-:W-:Y:S01]  /*8f30*/  F2FP.BF16.F32.PACK_AB R146, RZ, R146 ;  /* 0x00000092ff92723e */ /* 0x000fe200000010ff */
[----:B------:R-:W-:Y:S01]  /*8f40*/  FMUL R98, R98, R11 ;  /* 0x0000000b62627220 */ /* 0x000fe20000400000 */
[----:B------:R-:W-:Y:S01]  /*8f50*/  F2FP.BF16.F32.PACK_AB R147, RZ, R147 ;  /* 0x00000093ff93723e */ /* 0x000fe200000010ff */
[--C-:B------:R-:W-:Y:S01]  /*8f60*/  IMAD.X R7, R13, 0x1, R3.reuse, P0 ;  /* 0x000000010d077824 */ /* 0x100fe200000e0603 */
[----:B------:R-:W-:Y:S01]  /*8f70*/  IADD3 R18, P0, R15, R2, RZ ;  /* 0x000000020f127210 */ /* 0x000fe20007f1e0ff */
[-C--:B------:R-:W-:Y:S01]  /*8f80*/  FMUL R99, R99, R11.reuse ;  /* 0x0000000b63637220 */ /* 0x080fe20000400000 */
[----:B------:R-:W-:Y:S01]  /*8f90*/  F2FP.BF16.F32.PACK_AB R148, RZ, R148 ;  /* 0x00000094ff94723e */ /* 0x000fe200000010ff */
[----:B------:R-:W-:Y:S01]  /*8fa0*/  FMUL R100, R100, R11 ;  /* 0x0000000b64647220 */ /* 0x000fe20000400000 */
[----:B------:R-:W-:Y:S01]  /*8fb0*/  F2FP.BF16.F32.PACK_AB R149, RZ, R149 ;  /* 0x00000095ff95723e */ /* 0x000fe200000010ff */
[----:B------:R-:W-:Y:S01]  /*8fc0*/  IMAD.X R19, R13, 0x1, R3, P0 ;  /* 0x000000010d137824 */ /* 0x000fe200000e0603 */
[----:B------:R-:W-:Y:S01]  /*8fd0*/  ISETP.GT.AND P0, PT, R0, RZ, P2 ;  /* 0x000000ff0000720c */ /* 0x000fe20001704270 */
[-C--:B------:R-:W-:Y:S01]  /*8fe0*/  FMUL R101, R101, R11.reuse ;  /* 0x0000000b65657220 */ /* 0x080fe20000400000 */
[----:B------:R-:W-:Y:S01]  /*8ff0*/  F2FP.BF16.F32.PACK_AB R150, RZ, R150 ;  /* 0x00000096ff96723e */ /* 0x000fe200000010ff */
[----:B------:R-:W-:Y:S01]  /*9000*/  FMUL R102, R102, R11 ;  /* 0x0000000b66667220 */ /* 0x000fe20000400000 */
[----:B------:R-:W-:Y:S01]  /*9010*/  F2FP.BF16.F32.PACK_AB R151, RZ, R151 ;  /* 0x00000097ff97723e */ /* 0x000fe200000010ff */
[-C--:B------:R-:W-:Y:S01]  /*9020*/  FMUL R103, R103, R11.reuse ;  /* 0x0000000b67677220 */ /* 0x080fe20000400000 */
[----:B------:R-:W-:Y:S01]  /*9030*/  LOP3.LUT R21, R9, 0x10, RZ, 0xfc, !PT ;  /* 0x0000001009157812 */ /* 0x000fe200078efcff */
[-C--:B------:R-:W-:Y:S01]  /*9040*/  FMUL R104, R104, R11.reuse ;  /* 0x0000000b68687220 */ /* 0x080fe20000400000 */
[----:B------:R-:W-:Y:S01]  /*9050*/  F2FP.BF16.F32.PACK_AB R88, RZ, R88 ;  /* 0x00000058ff58723e */ /* 0x000fe200000010ff */
[-C--:B------:R-:W-:Y:S01]  /*9060*/  FMUL R105, R105, R11.reuse ;  /* 0x0000000b69697220 */ /* 0x080fe20000400000 */
[----:B------:R-:W-:Y:S01]  /*9070*/  LOP3.LUT R23, R9, 0x12, RZ, 0xfc, !PT ;  /* 0x0000001209177812 */ /* 0x000fe200078efcff */
[----:B------:R-:W-:Y:S01]  /*9080*/  FMUL R106, R106, R11 ;  /* 0x0000000b6a6a7220 */ /* 0x000fe20000400000 */
[----:B------:R-:W-:Y:S01]  /*9090*/  F2FP.BF16.F32.PACK_AB R89, RZ, R89 ;  /* 0x00000059ff59723e */ /* 0x000fe200000010ff */
[----:B------:R-:W-:Y:S01]  /*90a0*/  @P0 STG.E.U16 desc[UR12][R2.64+0x30], R132 ;  /* 0x0000308402000986 */ /* 0x000fe2000c10150c */
[----:B------:R-:W-:Y:S01]  /*90b0*/  ISETP.GT.AND P0, PT, R0, RZ, P1 ;  /* 0x000000ff0000720c */ /* 0x000fe20000f04270 */
        /* <DEDUP_REMOVED lines=8> */
[-C--:B------:R-:W-:Y:S01]  /*9140*/  FMUL R111, R111, R11.reuse ;  /* 0x0000000b6f6f7220 */ /* 0x080fe20000400000 */
[----:B------:R-:W-:Y:S01]  /*9150*/  PRMT R8, R92, 0x7610, R8 ;  /* 0x000076105c087816 */ /* 0x000fe20000000008 */
[-C--:B------:R-:W-:Y:S01]  /*9160*/  FMUL R112, R112, R11.reuse ;  /* 0x0000000b70707220 */ /* 0x080fe20000400000 */
[----:B------:R-:W-:Y:S01]  /*9170*/  F2FP.BF16.F32.PACK_AB R94, RZ, R94 ;  /* 0x0000005eff5e723e */ /* 0x000fe200000010ff */
[----:B------:R-:W-:Y:S01]  /*9180*/  @P0 STG.E.U16 desc[UR12][R2.64+0x32], R133 ;  /* 0x0000328502000986 */ /* 0x000fe2000c10150c */
[----:B------:R-:W-:Y:S01]  /*9190*/  ISETP.GT.AND P0, PT, R0, 0x8, P2 ;  /* 0x000000080000780c */ /* 0x000fe20001704270 */
        /* <DEDUP_REMOVED lines=26> */
[----:B------:R-:W-:Y:S01]  /*9340*/  @P0 STG.E.U16 desc[UR12][R4.64+0x32], R135 ;  /* 0x0000328704000986 */ /* 0x000fe2000c10150c */
[----:B------:R-:W-:Y:S01]  /*9350*/  ISETP.GT.AND P0, PT, R0, RZ, P2 ;  /* 0x000000ff0000720c */ /* 0x000fe20001704270 */
        /* <DEDUP_REMOVED lines=135> */
[----:B------:R-:W-:-:S02]  /*9bd0*/  F2FP.BF16.F32.PACK_AB R33, RZ, R33 ;  /* 0x00000021ff21723e */ /* 0x000fc400000010ff */
[----:B------:R-:W-:Y:S01]  /*9be0*/  F2FP.BF16.F32.PACK_AB R34, RZ, R34 ;  /* 0x00000022ff22723e */ /* 0x000fe200000010ff */
[----:B------:R-:W-:Y:S01]  /*9bf0*/  @P0 STG.E.U16 desc[UR12][R2.64+0x62], R145 ;  /* 0x0000629102000986 */ /* 0x000fe2000c10150c */
[----:B------:R-:W-:Y:S02]  /*9c00*/  ISETP.GT.AND P0, PT, R0, 0x8, P3 ;  /* 0x000000080000780c */ /* 0x000fe40001f04270 */
[----:B------:R-:W-:Y:S02]  /*9c10*/  F2FP.BF16.F32.PACK_AB R35, RZ, R35 ;  /* 0x00000023ff23723e */ /* 0x000fe400000010ff */
[----:B------:R-:W-:Y:S02]  /*9c20*/  F2FP.BF16.F32.PACK_AB R36, RZ, R36 ;  /* 0x00000024ff24723e */ /* 0x000fe400000010ff */
[----:B------:R-:W-:Y:S02]  /*9c30*/  F2FP.BF16.F32.PACK_AB R37, RZ, R37 ;  /* 0x00000025ff25723e */ /* 0x000fe400000010ff */
[----:B------:R-:W-:-:S02]  /*9c40*/  F2FP.BF16.F32.PACK_AB R38, RZ, R38 ;  /* 0x00000026ff26723e */ /* 0x000fc400000010ff */
[----:B------:R-:W-:Y:S02]  /*9c50*/  F2FP.BF16.F32.PACK_AB R39, RZ, R39 ;  /* 0x00000027ff27723e */ /* 0x000fe400000010ff */
[----:B------:R-:W-:Y:S01]  /*9c60*/  F2FP.BF16.F32.PACK_AB R40, RZ, R40 ;  /* 0x00000028ff28723e */ /* 0x000fe200000010ff */
[----:B------:R-:W-:Y:S01]  /*9c70*/  @P0 STG.E.U16 desc[UR12][R4.64+0x60], R146 ;  /* 0x0000609204000986 */ /* 0x000fe2000c10150c */
[----:B------:R-:W-:Y:S02]  /*9c80*/  ISETP.GT.AND P0, PT, R0, 0x8, P1 ;  /* 0x000000080000780c */ /* 0x000fe40000f04270 */
[----:B------:R-:W-:Y:S02]  /*9c90*/  F2FP.BF16.F32.PACK_AB R41, RZ, R41 ;  /* 0x00000029ff29723e */ /* 0x000fe400000010ff */
[----:B------:R-:W-:Y:S02]  /*9ca0*/  F2FP.BF16.F32.PACK_AB R42, RZ, R42 ;  /* 0x0000002aff2a723e */ /* 0x000fe400000010ff */
[----:B------:R-:W-:-:S02]  /*9cb0*/  F2FP.BF16.F32.PACK_AB R43, RZ, R43 ;  /* 0x0000002bff2b723e */ /* 0x000fc400000010ff */
[----:B------:R-:W-:Y:S02]  /*9cc0*/  F2FP.BF16.F32.PACK_AB R44, RZ, R44 ;  /* 0x0000002cff2c723e */ /* 0x000fe400000010ff */
[----:B------:R-:W-:Y:S02]  /*9cd0*/  F2FP.BF16.F32.PACK_AB R45, RZ, R45 ;  /* 0x0000002dff2d723e */ /* 0x000fe400000010ff */
[----:B------:R-:W-:Y:S01]  /*9ce0*/  F2FP.BF16.F32.PACK_AB R46, RZ, R46 ;  /* 0x0000002eff2e723e */ /* 0x000fe200000010ff */
[----:B------:R-:W-:Y:S01]  /*9cf0*/  @P0 STG.E.U16 desc[UR12][R4.64+0x62], R147 ;  /* 0x0000629304000986 */ /* 0x000fe2000c10150c */
[----:B------:R-:W-:Y:S02]  /*9d00*/  ISETP.GT.AND P0, PT, R0, RZ, P2 ;  /* 0x000000ff0000720c */ /* 0x000fe40001704270 */
[----:B------:R-:W-:Y:S02]  /*9d10*/  F2FP.BF16.F32.PACK_AB R47, RZ, R47 ;  /* 0x0000002fff2f723e */ /* 0x000fe400000010ff */
[----:B------:R-:W-:-:S02]  /*9d20*/  F2FP.BF16.F32.PACK_AB R48, RZ, R48 ;  /* 0x00000030ff30723e */ /* 0x000fc400000010ff */
[----:B------:R-:W-:Y:S02]  /*9d30*/  F2FP.BF16.F32.PACK_AB R49, RZ, R49 ;  /* 0x00000031ff31723e */ /* 0x000fe400000010ff */
[----:B------:R-:W-:Y:S02]  /*9d40*/  F2FP.BF16.F32.PACK_AB R50, RZ, R50 ;  /* 0x00000032ff32723e */ /* 0x000fe400000010ff */
[----:B------:R-:W-:Y:S02]  /*9d50*/  F2FP.BF16.F32.PACK_AB R51, RZ, R51 ;  /* 0x00000033ff33723e */ /* 0x000fe400000010ff */
[----:B------:R-:W-:Y:S01]  /*9d60*/  F2FP.BF16.F32.PACK_AB R52, RZ, R52 ;  /* 0x00000034ff34723e */ /* 0x000fe200000010ff */
[----:B------:R-:W-:Y:S01]  /*9d70*/  @P0 STG.E.U16 desc[UR12][R2.64+0x70], R148 ;  /* 0x0000709402000986 */ /* 0x000fe2000c10150c */
[----:B------:R-:W-:Y:S02]  /*9d80*/  ISETP.GT.AND P0, PT, R10, 0x39, PT ;  /* 0x000000390a00780c */ /* 0x000fe40003f04270 */
[----:B------:R-:W-:-:S02]  /*9d90*/  F2FP.BF16.F32.PACK_AB R53, RZ, R53 ;  /* 0x00000035ff35723e */ /* 0x000fc400000010ff */
[----:B------:R-:W-:Y:S02]  /*9da0*/  ISETP.GT.AND P6, PT, R0, RZ, P0 ;  /* 0x000000ff0000720c */ /* 0x000fe400007c4270 */
[----:B------:R-:W-:-:S11]  /*9db0*/  F2FP.BF16.F32.PACK_AB R54, RZ, R54 ;  /* 0x00000036ff36723e */ /* 0x000fd600000010ff */
[----:B------:R-:W-:Y:S01]  /*9dc0*/  @P6 STG.E.U16 desc[UR12][R2.64+0x72], R149 ;  /* 0x0000729502006986 */ /* 0x000fe2000c10150c */
[----:B------:R-:W-:-:S13]  /*9dd0*/  ISETP.GT.AND P6, PT, R0, 0x8, P2 ;  /* 0x000000080000780c */ /* 0x000fda00017c4270 */
[----:B------:R-:W-:Y:S01]  /*9de0*/  @P6 STG.E.U16 desc[UR12][R4.64+0x70], R150 ;  /* 0x0000709604006986 */ /* 0x000fe2000c10150c */
[----:B------:R-:W-:-:S13]  /*9df0*/  ISETP.GT.AND P6, PT, R0, 0x8, P0 ;  /* 0x000000080000780c */ /* 0x000fda00007c4270 */
[----:B------:R-:W-:Y:S01]  /*9e00*/  @P6 STG.E.U16 desc[UR12][R4.64+0x72], R151 ;  /* 0x0000729704006986 */ /* 0x000fe2000c10150c */
[----:B0-----:R-:W-:-:S05]  /*9e10*/  IADD3 R128, P6, R21, R2, RZ ;  /* 0x0000000215807210 */ /* 0x001fca0007fde0ff */
[----:B-1----:R-:W-:Y:S01]  /*9e20*/  IMAD.X R129, R13, 0x1, R3, P6 ;  /* 0x000000010d817824 */ /* 0x002fe200030e0603 */
[----:B------:R-:W-:-:S04]  /*9e30*/  ISETP.GT.AND P6, PT, R10, RZ, PT ;  /* 0x000000ff0a00720c */ /* 0x000fc80003fc4270 */
[----:B------:R-:W-:-:S13]  /*9e40*/  ISETP.GT.AND P6, PT, R0, 0x40, P6 ;  /* 0x000000400000780c */ /* 0x000fda00037c4270 */
[----:B------:R-:W-:Y:S01]  /*9e50*/  @P6 STG.E.U16 desc[UR12][R6.64], R88 ;  /* 0x0000005806006986 */ /* 0x000fe2000c10150c */
[----:B------:R-:W-:-:S05]  /*9e60*/  IADD3 R120, P6, R23, R2, RZ ;  /* 0x0000000217787210 */ /* 0x000fca0007fde0ff */
[----:B------:R-:W-:Y:S01]  /*9e70*/  IMAD.X R121, R13, 0x1, R3, P6 ;  /* 0x000000010d797824 */ /* 0x000fe200030e0603 */
[----:B------:R-:W-:-:S04]  /*9e80*/  ISETP.GT.AND P6, PT, R10, 0x1, PT ;  /* 0x000000010a00780c */ /* 0x000fc80003fc4270 */
[----:B------:R-:W-:-:S13]  /*9e90*/  ISETP.GT.AND P6, PT, R0, 0x40, P6 ;  /* 0x000000400000780c */ /* 0x000fda00037c4270 */
[----:B------:R0:W-:Y:S01]  /*9ea0*/  @P6 STG.E.U16 desc[UR12][R18.64], R89 ;  /* 0x0000005912006986 */ /* 0x0001e2000c10150c */
[----:B------:R-:W-:-:S05]  /*9eb0*/  IADD3 R16, P6, R9, R4, RZ ;  /* 0x0000000409107210 */ /* 0x000fca0007fde0ff */
[----:B------:R-:W-:Y:S01]  /*9ec0*/  IMAD.X R17, R13, 0x1, R5, P6 ;  /* 0x000000010d117824 */ /* 0x000fe200030e0605 */
[----:B------:R-:W-:-:S04]  /*9ed0*/  ISETP.GT.AND P6, PT, R10, RZ, PT ;  /* 0x000000ff0a00720c */ /* 0x000fc80003fc4270 */
[----:B------:R-:W-:Y:S02]  /*9ee0*/  ISETP.GT.AND P6, PT, R0, 0x48, P6 ;  /* 0x000000480000780c */ /* 0x000fe400037c4270 */
[C---:B0-----:R-:W-:Y:S02]  /*9ef0*/  LOP3.LUT R19, R9.reuse, 0x20, RZ, 0xfc, !PT ;  /* 0x0000002009137812 */ /* 0x041fe400078efcff */
[----:B------:R-:W-:-:S09]  /*9f00*/  LOP3.LUT R89, R9, 0x22, RZ, 0xfc, !PT ;  /* 0x0000002209597812 */ /* 0x000fd200078efcff */
        /* <DEDUP_REMOVED lines=8> */
[----:B------:R-:W-:-:S04]  /*9f90*/  ISETP.GT.AND P6, PT, R10, 0x8, PT ;  /* 0x000000080a00780c */ /* 0x000fc80003fc4270 */
[----:B------:R-:W-:Y:S02]  /*9fa0*/  ISETP.GT.AND P6, PT, R0, 0x40, P6 ;  /* 0x000000400000780c */ /* 0x000fe400037c4270 */
[----:B0-----:R-:W-:-:S11]  /*9fb0*/  LOP3.LUT R91, R9, 0x30, RZ, 0xfc, !PT ;  /* 0x00000030095b7812 */ /* 0x001fd600078efcff */
[----:B------:R0:W-:Y:S01]  /*9fc0*/  @P6 STG.E.U16 desc[UR12][R128.64], R8 ;  /* 0x0000000880006986 */ /* 0x0001e2000c10150c */
[----:B------:R-:W-:-:S05]  /*9fd0*/  IADD3 R122, P6, R89, R2, RZ ;  /* 0x00000002597a7210 */ /* 0x000fca0007fde0ff */
[----:B------:R-:W-:Y:S01]  /*9fe0*/  IMAD.X R123, R13, 0x1, R3, P6 ;  /* 0x000000010d7b7824 */ /* 0x000fe200030e0603 */
[----:B------:R-:W-:-:S04]  /*9ff0*/  ISETP.GT.AND P6, PT, R10, 0x9, PT ;  /* 0x000000090a00780c */ /* 0x000fc80003fc4270 */
[----:B------:R-:W-:Y:S02]  /*a000*/  ISETP.GT.AND P6, PT, R0, 0x40, P6 ;  /* 0x000000400000780c */ /* 0x000fe400037c4270 */
[----:B0-----:R-:W-:-:S11]  /*a010*/  PRMT R8, R96, 0x7610, R8 ;  /* 0x0000761060087816 */ /* 0x001fd60000000008 */
[----:B------:R0:W-:Y:S01]  /*a020*/  @P6 STG.E.U16 desc[UR12][R120.64], R93 ;  /* 0x0000005d78006986 */ /* 0x0001e2000c10150c */
[----:B------:R-:W-:-:S05]  /*a030*/  IADD3 R92, P6, R21, R4, RZ ;  /* 0x00000004155c7210 */ /* 0x000fca0007fde0ff */
[----:B0-----:R-:W-:Y:S01]  /*a040*/  IMAD.X R93, R13, 0x1, R5, P6 ;  /* 0x000000010d5d7824 */ /* 0x001fe200030e0605 */
        /* <DEDUP_REMOVED lines=80> */
[----:B------:R-:W-:Y:S02]  /*a550*/  ISETP.GT.AND P6, PT, R0, 0x40, P5 ;  /* 0x000000400000780c */ /* 0x000fe40002fc4270 */
[----:B0-----:R-:W-:-:S11]  /*a560*/  LOP3.LUT R107, R9, 0x70, RZ, 0xfc, !PT ;  /* 0x00000070096b7812 */ /* 0x001fd600078efcff */
[----:B------:R-:W-:Y:S01]  /*a570*/  @P6 STG.E.U16 desc[UR12][R126.64], R8 ;  /* 0x000000087e006986 */ /* 0x000fe2000c10150c */
[----:B------:R-:W-:-:S05]  /*a580*/  IADD3 R122, P6, R105, R2, RZ ;  /* 0x00000002697a7210 */ /* 0x000fca0007fde0ff */
[----:B------:R-:W-:Y:S01]  /*a590*/  IMAD.X R123, R13, 0x1, R3, P6 ;  /* 0x000000010d7b7824 */ /* 0x000fe200030e0603 */
[----:B------:R-:W-:-:S13]  /*a5a0*/  ISETP.GT.AND P6, PT, R0, 0x40, P4 ;  /* 0x000000400000780c */ /* 0x000fda00027c4270 */
[----:B------:R0:W-:Y:S01]  /*a5b0*/  @P6 STG.E.U16 desc[UR12][R120.64], R109 ;  /* 0x0000006d78006986 */ /* 0x0001e2000c10150c */
[----:B------:R-:W-:-:S05]  /*a5c0*/  IADD3 R108, P6, R99, R4, RZ ;  /* 0x00000004636c7210 */ /* 0x000fca0007fde0ff */
[----:B0-----:R-:W-:Y:S01]  /*a5d0*/  IMAD.X R109, R13, 0x1, R5, P6 ;  /* 0x000000010d6d7824 */ /* 0x001fe200030e0605 */
[----:B------:R-:W-:-:S13]  /*a5e0*/  ISETP.GT.AND P6, PT, R0, 0x48, P5 ;  /* 0x000000480000780c */ /* 0x000fda0002fc4270 */
[----:B------:R0:W-:Y:S01]  /*a5f0*/  @P6 STG.E.U16 desc[UR12][R108.64], R110 ;  /* 0x0000006e6c006986 */ /* 0x0001e2000c10150c */
[----:B------:R-:W-:-:S05]  /*a600*/  IADD3 R126, P6, R101, R4, RZ ;  /* 0x00000004657e7210 */ /* 0x000fca0007fde0ff */
[----:B------:R-:W-:Y:S01]  /*a610*/  IMAD.X R127, R13, 0x1, R5, P6 ;  /* 0x000000010d7f7824 */ /* 0x000fe200030e0605 */
[----:B------:R-:W-:Y:S02]  /*a620*/  ISETP.GT.AND P6, PT, R0, 0x48, P4 ;  /* 0x000000480000780c */ /* 0x000fe400027c4270 */
[----:B0-----:R-:W-:-:S11]  /*a630*/  LOP3.LUT R109, R9, 0x72, RZ, 0xfc, !PT ;  /* 0x00000072096d7812 */ /* 0x001fd600078efcff */
[----:B------:R0:W-:Y:S01]  /*a640*/  @P6 STG.E.U16 desc[UR12][R126.64], R111 ;  /* 0x0000006f7e006986 */ /* 0x0001e2000c10150c */
[----:B------:R-:W-:-:S05]  /*a650*/  IADD3 R120, P6, R107, R2, RZ ;  /* 0x000000026b787210 */ /* 0x000fca0007fde0ff */
[----:B------:R-:W-:Y:S01]  /*a660*/  IMAD.X R121, R13, 0x1, R3, P6 ;  /* 0x000000010d797824 */ /* 0x000fe200030e0603 */
[----:B------:R-:W-:-:S13]  /*a670*/  ISETP.GT.AND P6, PT, R0, 0x40, P3 ;  /* 0x000000400000780c */ /* 0x000fda0001fc4270 */
        /* <DEDUP_REMOVED lines=13> */
[----:B-1----:R-:W-:-:S05]  /*a750*/  IADD3 R112, P6, R107, R4, RZ ;  /* 0x000000046b707210 */ /* 0x002fca0007fde0ff */
[----:B--2---:R-:W-:Y:S01]  /*a760*/  IMAD.X R113, R13, 0x1, R5, P6 ;  /* 0x000000010d717824 */ /* 0x004fe200030e0605 */
[----:B------:R-:W-:-:S13]  /*a770*/  ISETP.GT.AND P6, PT, R0, 0x40, P2 ;  /* 0x000000400000780c */ /* 0x000fda00017c4270 */
[----:B------:R-:W-:Y:S01]  /*a780*/  @P6 STG.E.U16 desc[UR12][R120.64], R116 ;  /* 0x0000007478006986 */ /* 0x000fe2000c10150c */
[----:B------:R-:W-:-:S05]  /*a790*/  IADD3 R4, P6, R109, R4, RZ ;  /* 0x000000046d047210 */ /* 0x000fca0007fde0ff */
[----:B------:R-:W-:Y:S01]  /*a7a0*/  IMAD.X R5, R13, 0x1, R5, P6 ;  /* 0x000000010d057824 */ /* 0x000fe200030e0605 */
[----:B------:R-:W-:-:S13]  /*a7b0*/  ISETP.GT.AND P6, PT, R0, 0x40, P0 ;  /* 0x000000400000780c */ /* 0x000fda00007c4270 */
[----:B------:R-:W-:Y:S01]  /*a7c0*/  @P6 STG.E.U16 desc[UR12][R128.64], R117 ;  /* 0x0000007580006986 */ /* 0x000fe2000c10150c */
[----:B---3--:R-:W-:-:S05]  /*a7d0*/  IADD3 R2, P6, R6, R9, RZ ;  /* 0x0000000906027210 */ /* 0x008fca0007fde0ff */
[----:B------:R-:W-:Y:S01]  /*a7e0*/  IMAD.X R3, R7, 0x1, R13, P6 ;  /* 0x0000000107037824 */ /* 0x000fe200030e060d */
[----:B------:R-:W-:-:S13]  /*a7f0*/  ISETP.GT.AND P6, PT, R0, 0x48, P2 ;  /* 0x000000480000780c */ /* 0x000fda00017c4270 */
[----:B------:R1:W-:Y:S01]  /*a800*/  @P6 STG.E.U16 desc[UR12][R112.64], R118 ;  /* 0x0000007670006986 */ /* 0x0003e2000c10150c */
[----:B0-----:R-:W-:-:S05]  /*a810*/  IADD3 R110, P6, R15, R6, RZ ;  /* 0x000000060f6e7210 */ /* 0x001fca0007fde0ff */
[----:B------:R-:W-:Y:S01]  /*a820*/  IMAD.X R111, R7, 0x1, R13, P6 ;  /* 0x00000001076f7824 */ /* 0x000fe200030e060d */
[----:B------:R-:W-:-:S13]  /*a830*/  ISETP.GT.AND P6, PT, R0, 0x48, P0 ;  /* 0x000000480000780c */ /* 0x000fda00007c4270 */
[----:B------:R0:W-:Y:S01]  /*a840*/  @P6 STG.E.U16 desc[UR12][R4.64], R119 ;  /* 0x0000007704006986 */ /* 0x0001e2000c10150c */
[----:B------:R-:W-:-:S05]  /*a850*/  IADD3 R114, P6, R21, R6, RZ ;  /* 0x0000000615727210 */ /* 0x000fca0007fde0ff */
[----:B------:R-:W-:Y:S01]  /*a860*/  IMAD.X R115, R7, 0x1, R13, P6 ;  /* 0x0000000107737824 */ /* 0x000fe200030e060d */
[----:B------:R-:W-:-:S04]  /*a870*/  ISETP.GT.AND P6, PT, R10, RZ, PT ;  /* 0x000000ff0a00720c */ /* 0x000fc80003fc4270 */
[----:B------:R-:W-:-:S13]  /*a880*/  ISETP.GT.AND P6, PT, R0, 0x80, P6 ;  /* 0x000000800000780c */ /* 0x000fda00037c4270 */
[----:B------:R2:W-:Y:S01]  /*a890*/  @P6 STG.E.U16 desc[UR12][R2.64], R56 ;  /* 0x0000003802006986 */ /* 0x0005e2000c10150c */
[----:B-1----:R-:W-:-:S05]  /*a8a0*/  IADD3 R112, P6, R23, R6, RZ ;  /* 0x0000000617707210 */ /* 0x002fca0007fde0ff */
[----:B------:R-:W-:Y:S01]  /*a8b0*/  IMAD.X R113, R7, 0x1, R13, P6 ;  /* 0x0000000107717824 */ /* 0x000fe200030e060d */
[----:B------:R-:W-:-:S04]  /*a8c0*/  ISETP.GT.AND P6, PT, R10, 0x1, PT ;  /* 0x000000010a00780c */ /* 0x000fc80003fc4270 */
[----:B------:R-:W-:-:S13]  /*a8d0*/  ISETP.GT.AND P6, PT, R0, 0x80, P6 ;  /* 0x000000800000780c */ /* 0x000fda00037c4270 */
[----:B------:R1:W-:Y:S01]  /*a8e0*/  @P6 STG.E.U16 desc[UR12][R110.64], R57 ;  /* 0x000000396e006986 */ /* 0x0003e2000c10150c */
[----:B0-----:R-:W-:-:S05]  /*a8f0*/  IADD3 R4, P6, R16, R9, RZ ;  /* 0x0000000910047210 */ /* 0x001fca0007fde0ff */
[----:B------:R-:W-:Y:S01]  /*a900*/  IMAD.X R5, R17, 0x1, R13, P6 ;  /* 0x0000000111057824 */ /* 0x000fe200030e060d */
[----:B------:R-:W-:-:S04]  /*a910*/  ISETP.GT.AND P6, PT, R10, RZ, PT ;  /* 0x000000ff0a00720c */ /* 0x000fc80003fc4270 */
[----:B------:R-:W-:-:S13]  /*a920*/  ISETP.GT.AND P6, PT, R0, 0x88, P6 ;  /* 0x000000880000780c */ /* 0x000fda00037c4270 */
[----:B------:R-:W-:Y:S01]  /*a930*/  @P6 STG.E.U16 desc[UR12][R4.64], R58 ;  /* 0x0000003a04006986 */ /* 0x000fe2000c10150c */
[----:B--2---:R-:W-:-:S05]  /*a940*/  IADD3 R56, P6, R16, R15, RZ ;  /* 0x0000000f10387210 */ /* 0x004fca0007fde0ff */
[----:B-1----:R-:W-:Y:S01]  /*a950*/  IMAD.X R57, R17, 0x1, R13, P6 ;  /* 0x0000000111397824 */ /* 0x002fe200030e060d */
[----:B------:R-:W-:-:S04]  /*a960*/  ISETP.GT.AND P6, PT, R10, 0x1, PT ;  /* 0x000000010a00780c */ /* 0x000fc80003fc4270 */
[----:B------:R-:W-:-:S13]  /*a970*/  ISETP.GT.AND P6, PT, R0, 0x88, P6 ;  /* 0x000000880000780c */ /* 0x000fda00037c4270 */
[----:B------:R0:W-:Y:S01]  /*a980*/  @P6 STG.E.U16 desc[UR12][R56.64], R59 ;  /* 0x0000003b38006986 */ /* 0x0001e2000c10150c */
        /* <DEDUP_REMOVED lines=10> */
[----:B0-----:R-:W-:-:S05]  /*aa30*/  IADD3 R56, P6, R21, R16, RZ ;  /* 0x0000001015387210 */ /* 0x001fca0007fde0ff */
        /* <DEDUP_REMOVED lines=9> */
[----:B-1----:R-:W-:-:S05]  /*aad0*/  IADD3 R60, P6, R91, R6, RZ ;  /* 0x000000065b3c7210 */ /* 0x002fca0007fde0ff */
[----:B--2---:R-:W-:Y:S01]  /*aae0*/  IMAD.X R61, R7, 0x1, R13, P6 ;  /* 0x00000001073d7824 */ /* 0x004fe200030e060d */
[----:B------:R-:W-:-:S04]  /*aaf0*/  ISETP.GT.AND P6, PT, R10, 0x10, PT ;  /* 0x000000100a00780c */ /* 0x000fc80003fc4270 */
[----:B------:R-:W-:-:S13]  /*ab00*/  ISETP.GT.AND P6, PT, R0, 0x80, P6 ;  /* 0x000000800000780c */ /* 0x000fda00037c4270 */
[----:B------:R1:W-:Y:S01]  /*ab10*/  @P6 STG.E.U16 desc[UR12][R110.64], R64 ;  /* 0x000000406e006986 */ /* 0x0003e2000c10150c */
[----:B0-----:R-:W-:-:S05]  /*ab20*/  IADD3 R62, P6, R93, R6, RZ ;  /* 0x000000065d3e7210 */ /* 0x001fca0007fde0ff */
[----:B---3--:R-:W-:Y:S01]  /*ab30*/  IMAD.X R63, R7, 0x1, R13, P6 ;  /* 0x00000001073f7824 */ /* 0x008fe200030e060d */
        /* <DEDUP_REMOVED lines=14> */
[----:B0-----:R-:W-:Y:S01]  /*ac20*/  IMAD.X R65, R7, 0x1, R13, P6 ;  /* 0x0000000107417824 */ /* 0x001fe200030e060d */
[----:B------:R-:W-:-:S04]  /*ac30*/  ISETP.GT.AND P6, PT, R10, 0x18, PT ;  /* 0x000000180a00780c */ /* 0x000fc80003fc4270 */
[----:B------:R-:W-:-:S13]  /*ac40*/  ISETP.GT.AND P6, PT, R0, 0x80, P6 ;  /* 0x000000800000780c */ /* 0x000fda00037c4270 */
[----:B------:R0:W-:Y:S01]  /*ac50*/  @P6 STG.E.U16 desc[UR12][R60.64], R68 ;  /* 0x000000443c006986 */ /* 0x0001e2000c10150c */
[----:B--2---:R-:W-:-:S05]  /*ac60*/  IADD3 R66, P6, R97, R6, RZ ;  /* 0x0000000661427210 */ /* 0x004fca0007fde0ff */
        /* <DEDUP_REMOVED lines=19> */
[----:B-1----:R-:W-:-:S05]  /*ada0*/  IADD3 R62, P6, R101, R6, RZ ;  /* 0x00000006653e7210 */ /* 0x002fca0007fde0ff */
[----:B------:R-:W-:Y:S01]  /*adb0*/  IMAD.X R63, R7, 0x1, R13, P6 ;  /* 0x00000001073f7824 */ /* 0x000fe200030e060d */
[----:B------:R-:W-:-:S04]  /*adc0*/  ISETP.GT.AND P6, PT, R10, 0x21, PT ;  /* 0x000000210a00780c */ /* 0x000fc80003fc4270 */
[----:B------:R-:W-:-:S13]  /*add0*/  ISETP.GT.AND P6, PT, R0, 0x80, P6 ;  /* 0x000000800000780c */ /* 0x000fda00037c4270 */
[----:B------:R1:W-:Y:S01]  /*ade0*/  @P6 STG.E.U16 desc[UR12][R66.64], R73 ;  /* 0x0000004942006986 */ /* 0x0003e2000c10150c */
[----:B--2---:R-:W-:-:S05]  /*adf0*/  IADD3 R56, P6, R95, R16, RZ ;  /* 0x000000105f387210 */ /* 0x004fca0007fde0ff */
[----:B------:R-:W-:Y:S01]  /*ae00*/  IMAD.X R57, R17, 0x1, R13, P6 ;  /* 0x0000000111397824 */ /* 0x000fe200030e060d */
[----:B------:R-:W-:-:S04]  /*ae10*/  ISETP.GT.AND P6, PT, R10, 0x20, PT ;  /* 0x000000200a00780c */ /* 0x000fc80003fc4270 */
[----:B------:R-:W-:-:S13]  /*ae20*/  ISETP.GT.AND P6, PT, R0, 0x88, P6 ;  /* 0x000000880000780c */ /* 0x000fda00037c4270 */
[----:B------:R2:W-:Y:S01]  /*ae30*/  @P6 STG.E.U16 desc[UR12][R56.64], R74 ;  /* 0x0000004a38006986 */ /* 0x0005e2000c10150c */
[----:B---3--:R-:W-:-:S05]  /*ae40*/  IADD3 R58, P6, R97, R16, RZ ;  /* 0x00000010613a7210 */ /* 0x008fca0007fde0ff */
[----:B------:R-:W-:Y:S01]  /*ae50*/  IMAD.X R59, R17, 0x1, R13, P6 ;  /* 0x00000001113b7824 */ /* 0x000fe200030e060d */
[----:B------:R-:W-:-:S04]  /*ae60*/  ISETP.GT.AND P6, PT, R10, 0x21, PT ;  /* 0x000000210a00780c */ /* 0x000fc80003fc4270 */
[----:B------:R-:W-:-:S13]  /*ae70*/  ISETP.GT.AND P6, PT, R0, 0x88, P6 ;  /* 0x000000880000780c */ /* 0x000fda00037c4270 */
[----:B------:R3:W-:Y:S01]  /*ae80*/  @P6 STG.E.U16 desc[UR12][R58.64], R75 ;  /* 0x0000004b3a006986 */ /* 0x0007e2000c10150c */
[----:B0-----:R-:W-:-:S05]  /*ae90*/  IADD3 R64, P6, R103, R6, RZ ;  /* 0x0000000667407210 */ /* 0x001fca0007fde0ff */
[----:B------:R-:W-:Y:S01]  /*aea0*/  IMAD.X R65, R7, 0x1, R13, P6 ;  /* 0x0000000107417824 */ /* 0x000fe200030e060d */
[----:B------:R-:W-:-:S13]  /*aeb0*/  ISETP.GT.AND P6, PT, R0, 0x80, P5 ;  /* 0x000000800000780c */ /* 0x000fda0002fc4270 */
[----:B------:R0:W-:Y:S01]  /*aec0*/  @P6 STG.E.U16 desc[UR12][R60.64], R76 ;  /* 0x0000004c3c006986 */ /* 0x0001e2000c10150c */
[----:B-1----:R-:W-:-:S05]  /*aed0*/  IADD3 R66, P6, R105, R6, RZ ;  /* 0x0000000669427210 */ /* 0x002fca0007fde0ff */
[----:B------:R-:W-:Y:S01]  /*aee0*/  IMAD.X R67, R7, 0x1, R13, P6 ;  /* 0x0000000107437824 */ /* 0x000fe200030e060d */
[----:B------:R-:W-:-:S13]  /*aef0*/  ISETP.GT.AND P6, PT, R0, 0x80, P4 ;  /* 0x000000800000780c */ /* 0x000fda00027c4270 */
[----:B------:R1:W-:Y:S01]  /*af00*/  @P6 STG.E.U16 desc[UR12][R62.64], R77 ;  /* 0x0000004d3e006986 */ /* 0x0003e2000c10150c */
[----:B--2---:R-:W-:-:S05]  /*af10*/  IADD3 R56, P6, R99, R16, RZ ;  /* 0x0000001063387210 */ /* 0x004fca0007fde0ff */
[----:B------:R-:W-:Y:S01]  /*af20*/  IMAD.X R57, R17, 0x1, R13, P6 ;  /* 0x0000000111397824 */ /* 0x000fe200030e060d */
[----:B------:R-:W-:-:S13]  /*af30*/  ISETP.GT.AND P6, PT, R0, 0x88, P5 ;  /* 0x000000880000780c */ /* 0x000fda0002fc4270 */
[----:B------:R2:W-:Y:S01]  /*af40*/  @P6 STG.E.U16 desc[UR12][R56.64], R78 ;  /* 0x0000004e38006986 */ /* 0x0005e2000c10150c */
[----:B---3--:R-:W-:-:S05]  /*af50*/  IADD3 R58, P6, R101, R16, RZ ;  /* 0x00000010653a7210 */ /* 0x008fca0007fde0ff */
[----:B------:R-:W-:Y:S01]  /*af60*/  IMAD.X R59, R17, 0x1, R13, P6 ;  /* 0x00000001113b7824 */ /* 0x000fe200030e060d */
[----:B------:R-:W-:-:S13]  /*af70*/  ISETP.GT.AND P6, PT, R0, 0x88, P4 ;  /* 0x000000880000780c */ /* 0x000fda00027c4270 */
[----:B------:R3:W-:Y:S01]  /*af80*/  @P6 STG.E.U16 desc[UR12][R58.64], R79 ;  /* 0x0000004f3a006986 */ /* 0x0007e2000c10150c */
[----:B0-----:R-:W-:-:S05]  /*af90*/  IADD3 R60, P6, R107, R6, RZ ;  /* 0x000000066b3c7210 */ /* 0x001fca0007fde0ff */
[----:B------:R-:W-:Y:S01]  /*afa0*/  IMAD.X R61, R7, 0x1, R13, P6 ;  /* 0x00000001073d7824 */ /* 0x000fe200030e060d */
[----:B------:R-:W-:-:S13]  /*afb0*/  ISETP.GT.AND P6, PT, R0, 0x80, P3 ;  /* 0x000000800000780c */ /* 0x000fda0001fc4270 */
[----:B------:R-:W-:Y:S01]  /*afc0*/  @P6 STG.E.U16 desc[UR12][R64.64], R80 ;  /* 0x0000005040006986 */ /* 0x000fe2000c10150c */
[----:B-1----:R-:W-:-:S05]  /*afd0*/  IADD3 R62, P6, R109, R6, RZ ;  /* 0x000000066d3e7210 */ /* 0x002fca0007fde0ff */
[----:B------:R-:W-:Y:S01]  /*afe0*/  IMAD.X R63, R7, 0x1, R13, P6 ;  /* 0x00000001073f7824 */ /* 0x000fe200030e060d */
[----:B------:R-:W-:-:S13]  /*aff0*/  ISETP.GT.AND P6, PT, R0, 0x80, P1 ;  /* 0x000000800000780c */ /* 0x000fda0000fc4270 */
[----:B------:R-:W-:Y:S01]  /*b000*/  @P6 STG.E.U16 desc[UR12][R66.64], R81 ;  /* 0x0000005142006986 */ /* 0x000fe2000c10150c */
[----:B------:R-:W-:-:S05]  /*b010*/  IADD3 R6, P6, R103, R16, RZ ;  /* 0x0000001067067210 */ /* 0x000fca0007fde0ff */
        /* <DEDUP_REMOVED lines=15> */
[----:B------:R-:W-:-:S05]  /*b110*/  IADD3 R16, P6, R2, R9, RZ ;  /* 0x0000000902107210 */ /* 0x000fca0007fde0ff */
        /* <DEDUP_REMOVED lines=9> */
[----:B------:R-:W-:-:S04]  /*b1b0*/  ISETP.GT.AND P6, PT, R10, RZ, PT ;  /* 0x000000ff0a00720c */ /* 0x000fc80003fc4270 */
[----:B------:R-:W-:-:S13]  /*b1c0*/  ISETP.GT.AND P6, PT, R0, 0xc0, P6 ;  /* 0x000000c00000780c */ /* 0x000fda00037c4270 */
[----:B------:R2:W-:Y:S01]  /*b1d0*/  @P6 STG.E.U16 desc[UR12][R16.64], R24 ;  /* 0x0000001810006986 */ /* 0x0005e2000c10150c */
[----:B0-----:R-:W-:-:S05]  /*b1e0*/  IADD3 R58, P6, R2, R23, RZ ;  /* 0x00000017023a7210 */ /* 0x001fca0007fde0ff */
[----:B------:R-:W-:Y:S01]  /*b1f0*/  IMAD.X R59, R3, 0x1, R13, P6 ;  /* 0x00000001033b7824 */ /* 0x000fe200030e060d */
[----:B------:R-:W-:-:S04]  /*b200*/  ISETP.GT.AND P6, PT, R10, 0x1, PT ;  /* 0x000000010a00780c */ /* 0x000fc80003fc4270 */
[----:B------:R-:W-:-:S13]  /*b210*/  ISETP.GT.AND P6, PT, R0, 0xc0, P6 ;  /* 0x000000c00000780c */ /* 0x000fda00037c4270 */
[----:B------:R-:W-:Y:S01]  /*b220*/  @P6 STG.E.U16 desc[UR12][R56.64], R25 ;  /* 0x0000001938006986 */ /* 0x000fe2000c10150c */
[----:B-1----:R-:W-:-:S05]  /*b230*/  IADD3 R6, P6, R4, R9, RZ ;  /* 0x0000000904067210 */ /* 0x002fca0007fde0ff */
[----:B------:R-:W-:Y:S01]  /*b240*/  IMAD.X R7, R5, 0x1, R13, P6 ;  /* 0x0000000105077824 */ /* 0x000fe200030e060d */
[----:B------:R-:W-:-:S04]  /*b250*/  ISETP.GT.AND P6, PT, R10, RZ, PT ;  /* 0x000000ff0a00720c */ /* 0x000fc80003fc4270 */
        /* <DEDUP_REMOVED lines=11> */
[----:B------:R-:W-:Y:S01]  /*b310*/  @P6 STG.E.U16 desc[UR12][R60.64], R28 ;  /* 0x0000001c3c006986 */ /* 0x000fe2000c10150c */
[----:B--2---:R-:W-:-:S05]  /*b320*/  IADD3 R16, P6, R2, R89, RZ ;  /* 0x0000005902107210 */ /* 0x004fca0007fde0ff */
[----:B------:R-:W-:Y:S01]  /*b330*/  IMAD.X R17, R3, 0x1, R13, P6 ;  /* 0x0000000103117824 */ /* 0x000fe200030e060d */
[----:B------:R-:W-:-:S04]  /*b340*/  ISETP.GT.AND P6, PT, R10, 0x9, PT ;  /* 0x000000090a00780c */ /* 0x000fc80003fc4270 */
[----:B------:R-:W-:-:S13]  /*b350*/  ISETP.GT.AND P6, PT, R0, 0xc0, P6 ;  /* 0x000000c00000780c */ /* 0x000fda00037c4270 */
[----:B------:R-:W-:Y:S01]  /*b360*/  @P6 STG.E.U16 desc[UR12][R58.64], R29 ;  /* 0x0000001d3a006986 */ /* 0x000fe2000c10150c */
        /* <DEDUP_REMOVED lines=34> */
[----:B------:R-:W-:Y:S01]  /*b590*/  @P6 STG.E.U16 desc[UR12][R20.64], R36 ;  /* 0x0000002414006986 */ /* 0x000fe2000c10150c */
[----:B---3--:R-:W-:-:S05]  /*b5a0*/  IADD3 R16, P6, R2, R97, RZ ;  /* 0x0000006102107210 */ /* 0x008fca0007fde0ff */
        /* <DEDUP_REMOVED lines=23> */
[----:B------:R-:W-:Y:S01]  /*b720*/  @P6 STG.E.U16 desc[UR12][R16.64], R41 ;  /* 0x0000002910006986 */ /* 0x000fe2000c10150c */
[----:B------:R-:W-:-:S04]  /*b730*/  ISETP.GT.AND P6, PT, R10, 0x20, PT ;  /* 0x000000200a00780c */ /* 0x000fc80003fc4270 */
[----:B------:R-:W-:-:S13]  /*b740*/  ISETP.GT.AND P6, PT, R0, 0xc8, P6 ;  /* 0x000000c80000780c */ /* 0x000fda00037c4270 */
[----:B------:R-:W-:Y:S01]  /*b750*/  @P6 STG.E.U16 desc[UR12][R18.64], R42 ;  /* 0x0000002a12006986 */ /* 0x000fe2000c10150c */
[----:B------:R-:W-:-:S04]  /*b760*/  ISETP.GT.AND P6, PT, R10, 0x21, PT ;  /* 0x000000210a00780c */ /* 0x000fc80003fc4270 */
[----:B------:R-:W-:-:S13]  /*b770*/  ISETP.GT.AND P6, PT, R0, 0xc8, P6 ;  /* 0x000000c80000780c */ /* 0x000fda00037c4270 */
[----:B------:R0:W-:Y:S01]  /*b780*/  @P6 STG.E.U16 desc[UR12][R6.64], R43 ;  /* 0x0000002b06006986 */ /* 0x0001e2000c10150c */
[----:B-1----:R-:W-:-:S05]  /*b790*/  IADD3 R8, P6, R2, R99, RZ ;  /* 0x0000006302087210 */ /* 0x002fca0007fde0ff */
[----:B------:R-:W-:Y:S01]  /*b7a0*/  IMAD.X R9, R3, 0x1, R13, P6 ;  /* 0x0000000103097824 */ /* 0x000fe200030e060d */
[C---:B------:R-:W-:Y:S02]  /*b7b0*/  ISETP.GT.AND P6, PT, R0.reuse, 0xc0, P5 ;  /* 0x000000c00000780c */ /* 0x040fe40002fc4270 */
[----:B------:R-:W-:-:S11]  /*b7c0*/  ISETP.GT.AND P5, PT, R0, 0xc8, P5 ;  /* 0x000000c80000780c */ /* 0x000fd60002fa4270 */
[----:B------:R1:W-:Y:S01]  /*b7d0*/  @P6 STG.E.U16 desc[UR12][R8.64], R44 ;  /* 0x0000002c08006986 */ /* 0x0003e2000c10150c */
[----:B--2---:R-:W-:-:S05]  /*b7e0*/  IADD3 R14, P6, R2, R101, RZ ;  /* 0x00000065020e7210 */ /* 0x004fca0007fde0ff */
[----:B------:R-:W-:Y:S01]  /*b7f0*/  IMAD.X R15, R3, 0x1, R13, P6 ;  /* 0x00000001030f7824 */ /* 0x000fe200030e060d */
[C---:B------:R-:W-:Y:S02]  /*b800*/  ISETP.GT.AND P6, PT, R0.reuse, 0xc0, P4 ;  /* 0x000000c00000780c */ /* 0x040fe400027c4270 */
[----:B------:R-:W-:-:S11]  /*b810*/  ISETP.GT.AND P4, PT, R0, 0xc8, P4 ;  /* 0x000000c80000780c */ /* 0x000fd60002784270 */
[----:B------:R2:W-:Y:S01]  /*b820*/  @P6 STG.E.U16 desc[UR12][R14.64], R45 ;  /* 0x0000002d0e006986 */ /* 0x0005e2000c10150c */
[----:B0-----:R-:W-:-:S05]  /*b830*/  IADD3 R6, P6, R4, R99, RZ ;  /* 0x0000006304067210 */ /* 0x001fca0007fde0ff */
[----:B------:R-:W-:Y:S01]  /*b840*/  IMAD.X R7, R5, 0x1, R13, P6 ;  /* 0x0000000105077824 */ /* 0x000fe200030e060d */
[----:B-1----:R-:W-:-:S04]  /*b850*/  IADD3 R8, P6, R4, R101, RZ ;  /* 0x0000006504087210 */ /* 0x002fc80007fde0ff */
[----:B------:R0:W-:Y:S01]  /*b860*/  @P5 STG.E.U16 desc[UR12][R6.64], R46 ;  /* 0x0000002e06005986 */ /* 0x0001e2000c10150c */
[----:B------:R-:W-:Y:S01]  /*b870*/  ISETP.GT.AND P5, PT, R0, 0xc0, P3 ;  /* 0x000000c00000780c */ /* 0x000fe20001fa4270 */
[--C-:B------:R-:W-:Y:S01]  /*b880*/  IMAD.X R9, R5, 0x1, R13.reuse, P6 ;  /* 0x0000000105097824 */ /* 0x100fe200030e060d */
[----:B--2---:R-:W-:Y:S02]  /*b890*/  IADD3 R14, P6, R2, R103, RZ ;  /* 0x00000067020e7210 */ /* 0x004fe40007fde0ff */
[C---:B------:R-:W-:Y:S02]  /*b8a0*/  ISETP.GT.AND P3, PT, R0.reuse, 0xc8, P3 ;  /* 0x000000c80000780c */ /* 0x040fe40001f64270 */
[----:B------:R1:W-:Y:S01]  /*b8b0*/  @P4 STG.E.U16 desc[UR12][R8.64], R47 ;  /* 0x0000002f08004986 */ /* 0x0003e2000c10150c */
[C---:B------:R-:W-:Y:S01]  /*b8c0*/  ISETP.GT.AND P4, PT, R0.reuse, 0xc0, P1 ;  /* 0x000000c00000780c */ /* 0x040fe20000f84270 */
[----:B------:R-:W-:Y:S01]  /*b8d0*/  IMAD.X R15, R3, 0x1, R13, P6 ;  /* 0x00000001030f7824 */ /* 0x000fe200030e060d */
[----:B------:R-:W-:-:S02]  /*b8e0*/  ISETP.GT.AND P1, PT, R0, 0xc8, P1 ;  /* 0x000000c80000780c */ /* 0x000fc40000f24270 */
[-C--:B0-----:R-:W-:Y:S02]  /*b8f0*/  IADD3 R6, P6, R2, R105.reuse, RZ ;  /* 0x0000006902067210 */ /* 0x081fe40007fde0ff */
[----:B------:R0:W-:Y:S03]  /*b900*/  @P5 STG.E.U16 desc[UR12][R14.64], R48 ;  /* 0x000000300e005986 */ /* 0x0001e6000c10150c */
[--C-:B------:R-:W-:Y:S01]  /*b910*/  IMAD.X R7, R3, 0x1, R13.reuse, P6 ;  /* 0x0000000103077824 */ /* 0x100fe200030e060d */
[C---:B------:R-:W-:Y:S02]  /*b920*/  IADD3 R10, P6, R4.reuse, R105, RZ ;  /* 0x00000069040a7210 */ /* 0x040fe40007fde0ff */
[----:B-1----:R-:W-:Y:S02]  /*b930*/  IADD3 R8, P5, R4, R103, RZ ;  /* 0x0000006704087210 */ /* 0x002fe40007fbe0ff */
[----:B------:R1:W-:Y:S01]  /*b940*/  @P4 STG.E.U16 desc[UR12][R6.64], R49 ;  /* 0x0000003106004986 */ /* 0x0003e2000c10150c */
[C-C-:B------:R-:W-:Y:S01]  /*b950*/  IMAD.X R11, R5.reuse, 0x1, R13.reuse, P6 ;  /* 0x00000001050b7824 */ /* 0x140fe200030e060d */
[C---:B------:R-:W-:Y:S01]  /*b960*/  ISETP.GT.AND P4, PT, R0.reuse, 0xc0, P2 ;  /* 0x000000c00000780c */ /* 0x040fe20001784270 */
[----:B------:R-:W-:Y:S01]  /*b970*/  IMAD.X R9, R5, 0x1, R13, P5 ;  /* 0x0000000105097824 */ /* 0x000fe200028e060d */
[----:B------:R-:W-:-:S02]  /*b980*/  ISETP.GT.AND P5, PT, R0, 0xc0, P0 ;  /* 0x000000c00000780c */ /* 0x000fc400007a4270 */
[C---:B------:R-:W-:Y:S02]  /*b990*/  ISETP.GT.AND P2, PT, R0.reuse, 0xc8, P2 ;  /* 0x000000c80000780c */ /* 0x040fe40001744270 */
[----:B------:R2:W-:Y:S01]  /*b9a0*/  @P3 STG.E.U16 desc[UR12][R8.64], R50 ;  /* 0x0000003208003986 */ /* 0x0005e2000c10150c */
[----:B------:R-:W-:Y:S02]  /*b9b0*/  ISETP.GT.AND P0, PT, R0, 0xc8, P0 ;  /* 0x000000c80000780c */ /* 0x000fe40000704270 */
[-C--:B0-----:R-:W-:Y:S01]  /*b9c0*/  IADD3 R14, P3, R4, R107.reuse, RZ ;  /* 0x0000006b040e7210 */ /* 0x081fe20007f7e0ff */
[----:B------:R2:W-:Y:S01]  /*b9d0*/  @P1 STG.E.U16 desc[UR12][R10.64], R51 ;  /* 0x000000330a001986 */ /* 0x0005e2000c10150c */
[C---:B-1----:R-:W-:Y:S02]  /*b9e0*/  IADD3 R6, P6, R2.reuse, R107, RZ ;  /* 0x0000006b02067210 */ /* 0x042fe40007fde0ff */
[----:B------:R-:W-:Y:S01]  /*b9f0*/  IADD3 R2, P1, R2, R109, RZ ;  /* 0x0000006d02027210 */ /* 0x000fe20007f3e0ff */
[----:B------:R-:W-:-:S02]  /*ba00*/  IMAD.X R15, R5, 0x1, R13, P3 ;  /* 0x00000001050f7824 */ /* 0x000fc400018e060d */
[C-C-:B------:R-:W-:Y:S01]  /*ba10*/  IMAD.X R7, R3.reuse, 0x1, R13.reuse, P6 ;  /* 0x0000000103077824 */ /* 0x140fe200030e060d */
[----:B------:R-:W-:Y:S01]  /*ba20*/  IADD3 R12, P6, R4, R109, RZ ;  /* 0x0000006d040c7210 */ /* 0x000fe20007fde0ff */
[----:B------:R-:W-:-:S03]  /*ba30*/  IMAD.X R3, R3, 0x1, R13, P1 ;  /* 0x0000000103037824 */ /* 0x000fc600008e060d */
[----:B------:R2:W-:Y:S04]  /*ba40*/  @P4 STG.E.U16 desc[UR12][R6.64], R52 ;  /* 0x0000003406004986 */ /* 0x0005e8000c10150c */
[----:B------:R2:W-:Y:S04]  /*ba50*/  @P5 STG.E.U16 desc[UR12][R2.64], R53 ;  /* 0x0000003502005986 */ /* 0x0005e8000c10150c */
[----:B------:R2:W-:Y:S01]  /*ba60*/  @P2 STG.E.U16 desc[UR12][R14.64], R54 ;  /* 0x000000360e002986 */ /* 0x0005e2000c10150c */
[----:B------:R-:W-:Y:S05]  /*ba70*/  @!P0 EXIT ;  /* 0x000000000000894d */ /* 0x000fea0003800000 */
[----:B------:R-:W-:Y:S01]  /*ba80*/  F2FP.BF16.F32.PACK_AB R55, RZ, R55 ;  /* 0x00000037ff37723e */ /* 0x000fe200000010ff */
[----:B------:R-:W-:-:S05]  /*ba90*/  IMAD.X R13, R5, 0x1, R13, P6 ;  /* 0x00000001050d7824 */ /* 0x000fca00030e060d */
[----:B------:R-:W-:Y:S01]  /*baa0*/  STG.E.U16 desc[UR12][R12.64], R55 ;  /* 0x000000370c007986 */ /* 0x000fe2000c10150c */
[----:B------:R-:W-:Y:S05]  /*bab0*/  EXIT ;  /* 0x000000000000794d */ /* 0x000fea0003800000 */
.L_x_10:
[----:B------:R-:W-:-:S13]  /*bac0*/  ISETP.NE.AND P0, PT, R6, RZ, PT ;  /* 0x000000ff0600720c */ /* 0x000fda0003f05270 */
[----:B------:R-:W-:Y:S05]  /*bad0*/  @P0 EXIT ;  /* 0x000000000000094d */ /* 0x000fea0003800000 */
[----:B------:R-:W-:-:S13]  /*bae0*/  ELECT P0, URZ, PT ;  /* 0x00000000003f782f */ /* 0x000fda0003800000 */
[----:B------:R-:W-:Y:S05]  /*baf0*/  @!P0 BRA `(.L_x_243) ;  /* 0x0000000400fc8947 */ /* 0x000fea0003800000 */
[----:B------:R-:W-:-:S13]  /*bb00*/  ISETP.GE.AND P0, PT, R3, 0x1, PT ;  /* 0x000000010300780c */ /* 0x000fda0003f06270 */
[----:B------:R-:W-:Y:S05]  /*bb10*/  @!P0 BRA `(.L_x_243) ;  /* 0x0000000400f48947 */ /* 0x000fea0003800000 */
[----:B0-2---:R-:W0:Y:S01]  /*bb20*/  S2R R4, SR_CTAID.X ;  /* 0x0000000000047919 */ /* 0x005e220000002500 */
[----:B------:R-:W-:Y:S01]  /*bb30*/  LOP3.LUT P0, RZ, R9, 0x1f, RZ, 0xc0, !PT ;  /* 0x0000001f09ff7812 */ /* 0x000fe2000780c0ff */
[----:B------:R-:W-:Y:S01]  /*bb40*/  ULDC UR4, c[0x0][0x384] ;  /* 0x0000e10000047ab9 */ /* 0x000fe20000000800 */
[C---:B------:R-:W-:Y:S01]  /*bb50*/  ISETP.NE.AND P1, PT, R0.reuse, RZ, PT ;  /* 0x000000ff0000720c */ /* 0x040fe20003f25270 */
[----:B------:R-:W1:Y:S01]  /*bb60*/  S2R R10, SR_CTAID.Y ;  /* 0x00000000000a7919 */ /* 0x000e620000002600 */
[----:B------:R-:W-:Y:S01]  /*bb70*/  ISETP.NE.OR P0, PT, R0, RZ, !P0 ;  /* 0x000000ff0000720c */ /* 0x000fe20004705670 */
[----:B------:R-:W-:Y:S01]  /*bb80*/  ULDC UR5, c[0x0][0x388] ;  /* 0x0000e20000057ab9 */ /* 0x000fe20000000800 */
[----:B------:R-:W-:Y:S01]  /*bb90*/  VIADD R21, R3, 0x1 ;  /* 0x0000000103157836 */ /* 0x000fe20000000000 */
[----:B------:R-:W-:Y:S01]  /*bba0*/  LOP3.LUT R20, R2, 0x2, RZ, 0xfc, !PT ;  /* 0x0000000202147812 */ /* 0x000fe200078efcff */
[----:B------:R-:W-:Y:S01]  /*bbb0*/  IMAD.MOV.U32 R5, RZ, RZ, 0x1 ;  /* 0x00000001ff057424 */ /* 0x000fe200078e00ff */
[----:B------:R-:W-:-:S02]  /*bbc0*/  CS2R R6, SRZ ;  /* 0x0000000000067805 */ /* 0x000fc4000001ff00 */
[----:B------:R-:W-:Y:S01]  /*bbd0*/  CS2R R8, SRZ ;  /* 0x0000000000087805 */ /* 0x000fe2000001ff00 */
[----:B0-----:R-:W-:Y:S02]  /*bbe0*/  IMAD.SHL.U32 R16, R4, 0x100, RZ ;  /* 0x0000010004107824 */ /* 0x001fe400078e00ff */
[----:B------:R-:W-:Y:S02]  /*bbf0*/  IMAD.MOV.U32 R4, RZ, RZ, RZ ;  /* 0x000000ffff047224 */ /* 0x000fe400078e00ff */
[----:B------:R-:W-:-:S04]  /*bc00*/  IMAD.HI.U32 R0, R16, UR4, RZ ;  /* 0x0000000410007c27 */ /* 0x000fc8000f8e00ff */
[----:B-1----:R-:W-:Y:S01]  /*bc10*/  IMAD.SHL.U32 R18, R10, 0x40, RZ ;  /* 0x000000400a127824 */ /* 0x002fe200078e00ff */
[----:B------:R-:W-:-:S07]  /*bc20*/  SHF.R.U32.HI R0, RZ, UR5, R0 ;  /* 0x00000005ff007c19 */ /* 0x000fce0008011600 */
.L_x_247:
[----:B-----5:R-:W0:Y:S01]  /*bc30*/  S2R R11, SR_CgaCtaId ;  /* 0x00000000000b7919 */ /* 0x020e220000008800 */
[----:B------:R-:W-:-:S04]  /*bc40*/  MOV R10, 0x400 ;  /* 0x00000400000a7802 */ /* 0x000fc80000000f00 */
[----:B0-----:R-:W-:Y:S02]  /*bc50*/  LEA R19, R11, R10, 0x18 ;  /* 0x0000000a0b137211 */ /* 0x001fe400078ec0ff */
[----:B------:R-:W-:-:S03]  /*bc60*/  SHF.L.U32 R10, R5, 0x1f, RZ ;  /* 0x0000001f050a7819 */ /* 0x000fc600000006ff */
[----:B------:R-:W-:-:S07]  /*bc70*/  IMAD R17, R4, 0x8, R19 ;  /* 0x0000000804117824 */ /* 0x000fce00078e0213 */
.L_x_244:
[----:B0-----:R0:W1:Y:S02]  /*bc80*/  SYNCS.PHASECHK.TRANS64.TRYWAIT P2, [R17+URZ+0x37058], R10 ;  /* 0x0370580a110075a7 */ /* 0x001064000804017f */
[----:B-1----:R-:W-:Y:S05]  /*bc90*/  @!P2 NANOSLEEP.SYNCS 0x989680 ;  /* 0x009896800000a95d */ /* 0x002fea0003900000 */
[----:B------:R-:W1:Y:S02]  /*bca0*/  @!P2 SYNCS.PHASECHK.TRANS64 P2, [R17+URZ+0x37058], R10 ;  /* 0x0370580a1100a5a7 */ /* 0x000e64000804007f */
[----:B-1----:R-:W-:Y:S05]  /*bcb0*/  @!P2 BRA `(.L_x_244) ;  /* 0xfffffffc00f0a947 */ /* 0x002fea000383ffff */
[----:B0-----:R-:W0:Y:S02]  /*bcc0*/  @!P1 LDC R10, c[0x0][0x580] ;  /* 0x00016000ff0a9b82 */ /* 0x001e240000000800 */
[----:B0-----:R0:W-:Y:S02]  /*bcd0*/  @!P1 SYNCS.ARRIVE.TRANS64 RZ, [R17+URZ+0x37000], R10 ;  /* 0x0370000a11ff99a7 */ /* 0x0011e4000800003f */
[----:B0-----:R-:W-:-:S04]  /*bce0*/  PRMT R10, R20, 0x9910, RZ ;  /* 0x00009910140a7816 */ /* 0x001fc800000000ff */
[----:B------:R-:W-:-:S13]  /*bcf0*/  ISETP.NE.AND P2, PT, R10, 0x2, PT ;  /* 0x000000020a00780c */ /* 0x000fda0003f45270 */
[----:B------:R-:W-:Y:S05]  /*bd00*/  @P2 BRA `(.L_x_245) ;  /* 0x0000000000042947 */ /* 0x000fea0003800000 */
[----:B------:R-:W-:Y:S01]  /*bd10*/  BPT.TRAP 0x1 ;  /* 0x000000040000795c */ /* 0x000fe20000300000 */
.L_x_245:
[----:B------:R-:W-:Y:S05]  /*bd20*/  @P0 BRA `(.L_x_246) ;  /* 0x0000000000040947 */ /* 0x000fea0003800000 */
[----:B------:R-:W-:Y:S01]  /*bd30*/  BPT.TRAP 0x1 ;  /* 0x000000040000795c */ /* 0x000fe20000300000 */
.L_x_246:
[----:B------:R-:W0:Y:S01]  /*bd40*/  LDC R13, c[0x0][0x380] ;  /* 0x0000e000ff0d7b82 */ /* 0x000e220000000800 */
[----:B------:R-:W-:Y:S01]  /*bd50*/  R2UR UR4, R0 ;  /* 0x00000000000472ca */ /* 0x000fe200000e0000 */
[----:B------:R-:W-:Y:S01]  /*bd60*/  ULDC UR14, c[0x0][0x38c] ;  /* 0x0000e300000e7ab9 */ /* 0x000fe20000000800 */
[----:B------:R-:W-:Y:S01]  /*bd70*/  R2UR UR13, R16 ;  /* 0x00000000100d72ca */ /* 0x000fe200000e0000 */
[----:B------:R-:W-:Y:S01]  /*bd80*/  UISETP.NE.AND UP0, UPT, UR14, 0x1, UPT ;  /* 0x000000010e00788c */ /* 0x000fe2000bf05270 */
[C---:B------:R-:W-:Y:S01]  /*bd90*/  R2UR UR18, R8.reuse ;  /* 0x00000000081272ca */ /* 0x040fe200000e0000 */
[----:B------:R-:W-:Y:S01]  /*bda0*/  VIADD R8, R8, 0x1 ;  /* 0x0000000108087836 */ /* 0x000fe20000000000 */
[----:B------:R-:W-:Y:S01]  /*bdb0*/  ULDC UR24, c[0x0][0x398] ;  /* 0x0000e60000187ab9 */ /* 0x000fe20000000800 */
[----:B------:R-:W1:Y:S01]  /*bdc0*/  LDC.64 R10, c[0x0][0x3f8] ;  /* 0x0000fe00ff0a7b82 */ /* 0x000e620000000a00 */
[----:B------:R-:W-:Y:S01]  /*bdd0*/  R2UR UR16, R4 ;  /* 0x00000000041072ca */ /* 0x000fe200000e0000 */
[----:B------:R-:W-:Y:S01]  /*bde0*/  ULDC UR12, c[0x0][0x3ec] ;  /* 0x0000fb00000c7ab9 */ /* 0x000fe20000000800 */
[----:B------:R-:W-:Y:S01]  /*bdf0*/  R2UR UR17, R17 ;  /* 0x00000000111172ca */ /* 0x000fe200000e0000 */
[----:B------:R-:W-:Y:S01]  /*be00*/  VIADD R21, R21, 0xffffffff ;  /* 0xffffffff15157836 */ /* 0x000fe20000000000 */
[----:B------:R-:W-:Y:S01]  /*be10*/  ULDC.64 UR28, c[0x0][0x198] ;  /* 0x00006600001c7ab9 */ /* 0x000fe20000000a00 */
[----:B------:R-:W-:Y:S01]  /*be20*/  ULDC.64 UR20, c[0x0][0x3f0] ;  /* 0x0000fc0000147ab9 */ /* 0x000fe20000000a00 */
[----:B------:R-:W-:Y:S01]  /*be30*/  @UP0 ULDC.64 UR8, c[0x0][0x390] ;  /* 0x0000e40000080ab9 */ /* 0x000fe20000000a00 */
[----:B---34-:R-:W1:Y:S01]  /*be40*/  LDC.64 R14, c[0x0][0x3d0] ;  /* 0x0000f400ff0e7b82 */ /* 0x018e620000000a00 */
[----:B------:R-:W-:Y:S01]  /*be50*/  ISETP.GT.AND P6, PT, R21, 0x1, PT ;  /* 0x000000011500780c */ /* 0x000fe20003fc4270 */
[----:B------:R-:W-:Y:S01]  /*be60*/  USHF.L.U32 UR18, UR18, 0x5, URZ ;  /* 0x0000000512127899 */ /* 0x000fe2000800063f */
[----:B------:R-:W-:Y:S01]  /*be70*/  UMOV UR26, 0x0 ;  /* 0x00000000001a7882 */ /* 0x000fe20000000000 */
[----:B------:R-:W-:-:S04]  /*be80*/  UMOV UR27, 0x10000000 ;  /* 0x10000000001b7882 */ /* 0x000fc80000000000 */
[----:B------:R-:W2:Y:S01]  /*be90*/  LDC R12, c[0x0][0x400] ;  /* 0x00010000ff0c7b82 */ /* 0x000ea20000000800 */
[----:B0-----:R-:W-:Y:S01]  /*bea0*/  ISETP.NE.AND P2, PT, R13, 0x1, PT ;  /* 0x000000010d00780c */ /* 0x001fe20003f45270 */
[----:B------:R-:W-:-:S12]  /*beb0*/  UIADD3 UR17, UR17, 0x37000, URZ ;  /* 0x0003700011117890 */ /* 0x000fd8000fffe03f */
[----:B------:R-:W-:Y:S01]  /*bec0*/  @P2 IMAD.U32 R22, RZ, RZ, UR4 ;  /* 0x00000004ff162e24 */ /* 0x000fe2000f8e00ff */
[----:B------:R-:W-:Y:S01]  /*bed0*/  ULDC.64 UR4, c[0x0][0x3c8] ;  /* 0x0000f20000047ab9 */ /* 0x000fe20000000a00 */
[----:B-1----:R-:W-:Y:S02]  /*bee0*/  IMAD R11, R7, R14, R11 ;  /* 0x0000000e070b7224 */ /* 0x002fe400078e020b */
[----:B------:R-:W-:Y:S01]  /*bef0*/  IMAD R10, R9, UR5, R10 ;  /* 0x00000005090a7c24 */ /* 0x000fe2000f8e020a */
[----:B------:R-:W-:Y:S02]  /*bf00*/  @P2 R2UR UR13, R22 ;  /* 0x00000000160d22ca */ /* 0x000fe400000e0000 */
[----:B------:R-:W-:Y:S01]  /*bf10*/  ISETP.NE.AND P2, PT, R8, UR15, PT ;  /* 0x0000000f08007c0c */ /* 0x000fe2000bf45270 */
[----:B------:R-:W-:Y:S02]  /*bf20*/  IMAD.U32 R11, R11, 0x20, R10 ;  /* 0x000000200b0b7824 */ /* 0x000fe400078e000a */
[----:B--2---:R-:W-:Y:S01]  /*bf30*/  IMAD R12, R6, R15, R12 ;  /* 0x0000000f060c7224 */ /* 0x004fe200078e020c */
[----:B------:R-:W-:Y:S01]  /*bf40*/  SEL R8, R8, RZ, P2 ;  /* 0x000000ff08087207 */ /* 0x000fe20001000000 */
[----:B------:R-:W0:Y:S02]  /*bf50*/  LDC.64 R14, c[0x0][0x3e0] ;  /* 0x0000f800ff0e7b82 */ /* 0x000e240000000a00 */
[----:B------:R-:W-:-:S04]  /*bf60*/  IMAD.U32 R11, R12, 0x400, R11 ;  /* 0x000004000c0b7824 */ /* 0x000fc800078e000b */
[----:B------:R-:W-:Y:S01]  /*bf70*/  UIMAD.WIDE.U32 UR6, UR13, UR8, URZ ;  /* 0x000000080d0672a5 */ /* 0x000fe2000f8e003f */
[----:B------:R-:W-:Y:S01]  /*bf80*/  R2UR UR25, R11 ;  /* 0x000000000b1972ca */ /* 0x000fe200000e0000 */
[----:B------:R-:W-:Y:S01]  /*bf90*/  UIADD3 UR6, -UR13, URZ, URZ ;  /* 0x0000003f0d067290 */ /* 0x000fe2000fffe13f */
[----:B------:R-:W-:Y:S01]  /*bfa0*/  VIADD R11, R6, 0x1 ;  /* 0x00000001060b7836 */ /* 0x000fe20000000000 */
[----:B------:R-:W-:Y:S01]  /*bfb0*/  UMOV UR5, UR13 ;  /* 0x0000000d00057c82 */ /* 0x000fe20008000000 */
[----:B------:R-:W-:Y:S02]  /*bfc0*/  @UP0 USHF.R.U32.HI UR5, URZ, UR9, UR7 ;  /* 0x000000093f050299 */ /* 0x000fe40008011607 */
[----:B------:R-:W-:Y:S01]  /*bfd0*/  UISETP.NE.AND UP0, UPT, UR24, 0x1, UPT ;  /* 0x000000011800788c */ /* 0x000fe2000bf05270 */
[----:B------:R-:W-:Y:S01]  /*bfe0*/  IMAD R10, R13, UR6, R16 ;  /* 0x000000060d0a7c24 */ /* 0x000fe2000f8e0210 */
[----:B------:R-:W-:Y:S01]  /*bff0*/  R2UR UR7, R19 ;  /* 0x00000000130772ca */ /* 0x000fe200000e0000 */
[----:B------:R-:W-:Y:S01]  /*c000*/  VIADD R13, R9, 0x1 ;  /* 0x00000001090d7836 */ /* 0x000fe20000000000 */
[----:B------:R-:W-:Y:S01]  /*c010*/  ULDC.64 UR8, c[0x0][0x3c0] ;  /* 0x0000f00000087ab9 */ /* 0x000fe20000000a00 */
[----:B------:R-:W-:Y:S01]  /*c020*/  @P2 IMAD.MOV R13, RZ, RZ, R9 ;  /* 0x000000ffff0d2224 */ /* 0x000fe200078e0209 */
[----:B------:R-:W-:Y:S01]  /*c030*/  R2UR UR19, R10 ;  /* 0x000000000a1372ca */ /* 0x000fe200000e0000 */
[C---:B------:R-:W-:Y:S01]  /*c040*/  IMAD R19, R4.reuse, 0x1000, R19 ;  /* 0x0000100004137824 */ /* 0x040fe200078e0213 */
[----:B------:R-:W-:Y:S01]  /*c050*/  UMOV UR22, UR5 ;  /* 0x0000000500167c82 */ /* 0x000fe20008000000 */
[----:B------:R-:W-:Y:S01]  /*c060*/  VIADD R10, R7, 0x1 ;  /* 0x00000001070a7836 */ /* 0x000fe20000000000 */
[----:B------:R-:W-:Y:S01]  /*c070*/  UIADD3 UR6, UP1, UR28, 0xf0, URZ ;  /* 0x000000f01c067890 */ /* 0x000fe2000ff3e03f */
[----:B0-----:R-:W-:Y:S01]  /*c080*/  ISETP.NE.AND P3, PT, R13, R14, PT ;  /* 0x0000000e0d00720c */ /* 0x001fe20003f65270 */
[----:B------:R-:W-:Y:S01]  /*c090*/  @UP0 ULDC UR10, c[0x0][0x39c] ;  /* 0x0000e700000a0ab9 */ /* 0x000fe20000000800 */
[----:B------:R-:W-:Y:S01]  /*c0a0*/  @UP0 ULDC UR30, c[0x0][0x3a0] ;  /* 0x0000e800001e0ab9 */ /* 0x000fe20000000800 */
[----:B------:R-:W-:Y:S01]  /*c0b0*/  UIMAD.WIDE.U32 UR10, UR5, UR10, URZ ;  /* 0x0000000a050a72a5 */ /* 0x000fe2000f8e003f */
[----:B------:R-:W-:Y:S01]  /*c0c0*/  R2UR UR23, R19 ;  /* 0x00000000131772ca */ /* 0x000fe200000e0000 */
[----:B------:R-:W-:Y:S01]  /*c0d0*/  ULEA UR16, UR16, UR7, 0xe ;  /* 0x0000000710107291 */ /* 0x000fe2000f8e703f */
[----:B------:R-:W-:Y:S01]  /*c0e0*/  VIADD R4, R4, 0x1 ;  /* 0x0000000104047836 */ /* 0x000fe20000000000 */
[----:B------:R-:W-:-:S02]  /*c0f0*/  @UP0 USHF.R.U32.HI UR22, URZ, UR30, UR11 ;  /* 0x0000001e3f160299 */ /* 0x000fc4000801160b */
[----:B------:R-:W-:Y:S01]  /*c100*/  UIMAD UR19, UR19, UR8, UR12 ;  /* 0x00000008131372a4 */ /* 0x000fe2000f8e020c */
[----:B------:R-:W-:Y:S01]  /*c110*/  R2UR UR12, R9 ;  /* 0x00000000090c72ca */ /* 0x000fe200000e0000 */
[----:B------:R-:W-:Y:S01]  /*c120*/  UIADD3 UR7, -UR5, URZ, URZ ;  /* 0x0000003f05077290 */ /* 0x000fe2000fffe13f */
[----:B------:R-:W-:Y:S01]  /*c130*/  R2UR UR11, R18 ;  /* 0x00000000120b72ca */ /* 0x000fe200000e0000 */
[----:B------:R-:W-:Y:S01]  /*c140*/  UIADD3 UR8, -UR22, URZ, URZ ;  /* 0x0000003f16087290 */ /* 0x000fe2000fffe13f */
[----:B------:R-:W-:Y:S01]  /*c150*/  @P3 IMAD.MOV R10, RZ, RZ, R7 ;  /* 0x000000ffff0a3224 */ /* 0x000fe200078e0207 */
[----:B------:R-:W-:Y:S01]  /*c160*/  UIMAD UR7, UR14, UR7, UR13 ;  /* 0x000000070e0772a4 */ /* 0x000fe2000f8e020d */
[----:B------:R-:W-:Y:S01]  /*c170*/  R2UR UR13, R7 ;  /* 0x00000000070d72ca */ /* 0x000fe200000e0000 */
[----:B------:R-:W-:Y:S01]  /*c180*/  UIMAD UR5, UR24, UR8, UR5 ;  /* 0x00000008180572a4 */ /* 0x000fe2000f8e0205 */
[----:B------:R-:W-:Y:S01]  /*c190*/  R2UR UR14, R6 ;  /* 0x00000000060e72ca */ /* 0x000fe200000e0000 */
[----:B------:R-:W-:Y:S01]  /*c1a0*/  UIADD3 UR28, UP2, UR28, 0x270, URZ ;  /* 0x000002701c1c7890 */ /* 0x000fe2000ff5e03f */
[----:B------:R-:W-:Y:S01]  /*c1b0*/  ISETP.NE.AND P4, PT, R10, R15, PT ;  /* 0x0000000f0a00720c */ /* 0x000fe20003f85270 */
[----:B------:R-:W-:Y:S01]  /*c1c0*/  UIMAD UR20, UR7, UR9, UR20 ;  /* 0x00000009071472a4 */ /* 0x000fe2000f8e0214 */
[C---:B------:R-:W-:Y:S01]  /*c1d0*/  ISETP.NE.AND P5, PT, R4.reuse, 0xb, PT ;  /* 0x0000000b0400780c */ /* 0x040fe20003fa5270 */
[----:B------:R-:W-:Y:S01]  /*c1e0*/  UIMAD UR21, UR5, UR4, UR21 ;  /* 0x00000004051572a4 */ /* 0x000fe2000f8e0215 */
[----:B------:R-:W-:Y:S01]  /*c1f0*/  SEL R9, R13, RZ, P3 ;  /* 0x000000ff0d097207 */ /* 0x000fe20001800000 */
[----:B------:R-:W-:Y:S01]  /*c200*/  UIADD3.X UR7, URZ, UR29, URZ, UP1, !UPT ;  /* 0x0000001d3f077290 */ /* 0x000fe20008ffe43f */
[----:B------:R-:W-:Y:S01]  /*c210*/  SEL R12, RZ, 0x1, P5 ;  /* 0x00000001ff0c7807 */ /* 0x000fe20002800000 */
[----:B------:R-:W-:Y:S01]  /*c220*/  UPRMT UR4, UR25, 0x5410, URZ ;  /* 0x0000541019047896 */ /* 0x000fe2000800003f */
[----:B------:R-:W-:Y:S01]  /*c230*/  SEL R4, R4, RZ, P5 ;  /* 0x000000ff04047207 */ /* 0x000fe20002800000 */
[----:B------:R-:W-:Y:S01]  /*c240*/  UIADD3 UR8, UR23, 0x2c000, URZ ;  /* 0x0002c00017087890 */ /* 0x000fe2000fffe03f */
[----:B------:R-:W-:Y:S01]  /*c250*/  LOP3.LUT R5, R5, R12, RZ, 0x3c, !PT ;  /* 0x0000000c05057212 */ /* 0x000fe200078e3cff */
[----:B------:R-:W-:Y:S01]  /*c260*/  UIADD3.X UR29, URZ, UR29, URZ, UP2, !UPT ;  /* 0x0000001d3f1d7290 */ /* 0x000fe200097fe43f */
[----:B------:R-:W-:Y:S01]  /*c270*/  SEL R7, R10, RZ, P4 ;  /* 0x000000ff0a077207 */ /* 0x000fe20002000000 */
[----:B------:R-:W-:Y:S01]  /*c280*/  UMOV UR9, UR17 ;  /* 0x0000001100097c82 */ /* 0x000fe20008000000 */
[----:B------:R-:W-:Y:S01]  /*c290*/  UMOV UR10, UR18 ;  /* 0x00000012000a7c82 */ /* 0x000fe20008000000 */
[----:B------:R-:W-:Y:S01]  /*c2a0*/  @P4 IMAD.MOV R11, RZ, RZ, R6 ;  /* 0x000000ffff0b4224 */ /* 0x000fe200078e0206 */
[----:B------:R1:W-:Y:S03]  /*c2b0*/  UTMALDG.5D.IM2COL [UR16], [UR6], UR4 ;  /* 0x00000010060073b4 */ /* 0x0003e60008060004 */
[----:B------:R-:W-:Y:S01]  /*c2c0*/  IMAD.MOV.U32 R6, RZ, RZ, R11 ;  /* 0x000000ffff067224 */ /* 0x000fe200078e000b */
[----:B------:R1:W-:Y:S02]  /*c2d0*/  UTMALDG.5D [UR8], [UR28], desc[UR26] ;  /* 0x00001a081c0075b4 */ /* 0x0003e40008021000 */
[----:B-1----:R-:W-:Y:S05]  /*c2e0*/  @P6 BRA `(.L_x_247) ;  /* 0xfffffff800506947 */ /* 0x002fea000383ffff */
.L_x_243:
[----:B------:R-:W-:Y:S01]  /*c2f0*/  ISETP.GE.U32.AND P2, PT, R3, 0xb, PT ;  /* 0x0000000b0300780c */ /* 0x000fe20003f46070 */
[----:B------:R-:W-:Y:S05]  /*c300*/  WARPSYNC.ALL ;  /* 0x0000000000007948 */ /* 0x000fea0003800000 */
[----:B------:R-:W-:-:S07]  /*c310*/  ELECT P1, URZ, PT ;  /* 0x00000000003f782f */ /* 0x000fce0003820000 */
[----:B0-2---:R-:W-:-:S05]  /*c320*/  @P2 IMAD.WIDE.U32 R4, R3, -0x45d1745d, RZ ;  /* 0xba2e8ba303042825 */ /* 0x005fca00078e00ff */
[----:B------:R-:W-:-:S04]  /*c330*/  @P2 SHF.R.U32.HI R0, RZ, 0x3, R5 ;  /* 0x00000003ff002819 */ /* 0x000fc80000011605 */
[----:B------:R-:W-:-:S04]  /*c340*/  @P2 LOP3.LUT R0, R0, 0x1, RZ, 0xc0, !PT ;  /* 0x0000000100002812 */ /* 0x000fc800078ec0ff */
[----:B------:R-:W-:Y:S01]  /*c350*/  @P2 ISETP.NE.U32.AND P0, PT, R0, 0x1, PT ;  /* 0x000000010000280c */ /* 0x000fe20003f05070 */
[----:B------:R-:W-:-:S12]  /*c360*/  @!P1 EXIT ;  /* 0x000000000000994d */ /* 0x000fd80003800000 */
[----:B------:R-:W-:Y:S01]  /*c370*/  LOP3.LUT R2, R2, 0x2, RZ, 0xfc, !PT ;  /* 0x0000000202027812 */ /* 0x000fe200078efcff */
[----:B------:R-:W-:Y:S01]  /*c380*/  IMAD.MOV.U32 R0, RZ, RZ, 0x1 ;  /* 0x00000001ff007424 */ /* 0x000fe200078e00ff */
[----:B------:R-:W-:Y:S02]  /*c390*/  @P2 ISETP.NE.U32.AND.EX P0, PT, RZ, RZ, PT, P0 ;  /* 0x000000ffff00220c */ /* 0x000fe40003f05100 */
[----:B------:R-:W-:Y:S02]  /*c3a0*/  ISETP.NE.AND P1, PT, R2, 0x3, PT ;  /* 0x000000030200780c */ /* 0x000fe40003f25270 */
[----:B------:R-:W-:-:S11]  /*c3b0*/  @P2 SEL R0, RZ, 0x1, !P0 ;  /* 0x00000001ff002807 */ /* 0x000fd60004000000 */
[----:B------:R-:W-:Y:S05]  /*c3c0*/  @!P1 BRA `(.L_x_248) ;  /* 0x0000000000049947 */ /* 0x000fea0003800000 */
[----:B------:R-:W-:Y:S01]  /*c3d0*/  BPT.TRAP 0x1 ;  /* 0x000000040000795c */ /* 0x000fe20000300000 */
.L_x_248:
[----:B------:R-:W0:Y:S01]  /*c3e0*/  S2R R7, SR_CgaCtaId ;  /* 0x0000000000077919 */ /* 0x000e220000008800 */
[----:B------:R-:W-:Y:S01]  /*c3f0*/  IMAD.WIDE.U32 R4, R3, -0x45d1745d, RZ ;  /* 0xba2e8ba303047825 */ /* 0x000fe200078e00ff */
[----:B------:R-:W-:-:S04]  /*c400*/  MOV R2, 0x400 ;  /* 0x0000040000027802 */ /* 0x000fc80000000f00 */
[----:B------:R-:W-:Y:S02]  /*c410*/  SHF.R.U32.HI R4, RZ, 0x3, R5 ;  /* 0x00000003ff047819 */ /* 0x000fe40000011605 */
[----:B------:R-:W-:-:S03]  /*c420*/  SHF.L.U32 R5, R0, 0x1f, RZ ;  /* 0x0000001f00057819 */ /* 0x000fc600000006ff */
[----:B------:R-:W-:Y:S01]  /*c430*/  IMAD R3, R4, -0xb, R3 ;  /* 0xfffffff504037824 */ /* 0x000fe200078e0203 */
[----:B0-----:R-:W-:-:S05]  /*c440*/  LEA R2, R7, R2, 0x18 ;  /* 0x0000000207027211 */ /* 0x001fca00078ec0ff */
[----:B------:R-:W-:-:S04]  /*c450*/  VIADD R2, R2, 0x37058 ;  /* 0x0003705802027836 */ /* 0x000fc80000000000 */
[----:B------:R-:W-:-:S07]  /*c460*/  IMAD R4, R3, 0x8, R2 ;  /* 0x0000000803047824 */ /* 0x000fce00078e0202 */
.L_x_249:
[----:B0-----:R0:W1:Y:S02]  /*c470*/  SYNCS.PHASECHK.TRANS64.TRYWAIT P0, [R4+URZ], R5 ;  /* 0x00000005040075a7 */ /* 0x001064000800017f */
[----:B-1----:R-:W-:Y:S05]  /*c480*/  @!P0 NANOSLEEP.SYNCS 0x989680 ;  /* 0x009896800000895d */ /* 0x002fea0003900000 */
[----:B------:R-:W1:Y:S02]  /*c490*/  @!P0 SYNCS.PHASECHK.TRANS64 P0, [R4+URZ], R5 ;  /* 0x00000005040085a7 */ /* 0x000e64000800007f */
[----:B-1----:R-:W-:Y:S05]  /*c4a0*/  @!P0 BRA `(.L_x_249) ;  /* 0xfffffffc00f08947 */ /* 0x002fea000383ffff */
[----:B------:R-:W-:-:S05]  /*c4b0*/  VIADD R3, R3, 0x1 ;  /* 0x0000000103037836 */ /* 0x000fca0000000000 */
[----:B------:R-:W-:-:S04]  /*c4c0*/  ISETP.NE.AND P0, PT, R3, 0xb, PT ;  /* 0x0000000b0300780c */ /* 0x000fc80003f05270 */
[----:B0-----:R-:W-:Y:S02]  /*c4d0*/  SEL R5, RZ, 0x1, P0 ;  /* 0x00000001ff057807 */ /* 0x001fe40000000000 */
[----:B------:R-:W-:Y:S02]  /*c4e0*/  SEL R3, R3, RZ, P0 ;  /* 0x000000ff03037207 */ /* 0x000fe40000000000 */
[----:B------:R-:W-:-:S03]  /*c4f0*/  LOP3.LUT R7, R0, R5, RZ, 0x3c, !PT ;  /* 0x0000000500077212 */ /* 0x000fc600078e3cff */
[----:B------:R-:W-:Y:S01]  /*c500*/  IMAD R0, R3, 0x8, R2 ;  /* 0x0000000803007824 */ /* 0x000fe200078e0202 */
[----:B------:R-:W-:-:S07]  /*c510*/  SHF.L.U32 R5, R7, 0x1f, RZ ;  /* 0x0000001f07057819 */ /* 0x000fce00000006ff */
.L_x_250:
        /* <DEDUP_REMOVED lines=11> */
.L_x_251:
        /* <DEDUP_REMOVED lines=11> */
.L_x_252:
        /* <DEDUP_REMOVED lines=11> */
.L_x_253:
        /* <DEDUP_REMOVED lines=11> */
.L_x_254:
        /* <DEDUP_REMOVED lines=11> */
.L_x_255:
        /* <DEDUP_REMOVED lines=11> */
.L_x_256:
        /* <DEDUP_REMOVED lines=11> */
.L_x_257:
        /* <DEDUP_REMOVED lines=11> */
.L_x_258:
        /* <DEDUP_REMOVED lines=11> */
.L_x_259:
[----:B0-----:R0:W1:Y:S02]  /*cb50*/  SYNCS.PHASECHK.TRANS64.TRYWAIT P0, [R3+URZ], R0 ;  /* 0x00000000030075a7 */ /* 0x001064000800017f */
[----:B-1----:R-:W-:Y:S05]  /*cb60*/  @!P0 NANOSLEEP.SYNCS 0x989680 ;  /* 0x009896800000895d */ /* 0x002fea0003900000 */
[----:B------:R-:W1:Y:S02]  /*cb70*/  @!P0 SYNCS.PHASECHK.TRANS64 P0, [R3+URZ], R0 ;  /* 0x00000000030085a7 */ /* 0x000e64000800007f */
[----:B-1----:R-:W-:Y:S05]  /*cb80*/  @P0 EXIT ;  /* 0x000000000000094d */ /* 0x002fea0003800000 */
[----:B------:R-:W-:Y:S05]  /*cb90*/  BRA `(.L_x_259) ;  /* 0xfffffffc00ec7947 */ /* 0x000fea000383ffff */
.L_x_260:
[----:B------:R-:W-:-:S00]  /*cba0*/  BRA `(.L_x_260) ;  /* 0xfffffffc00fc7947 */ /* 0x000fc0000383ffff */
[----:B------:R-:W-:-:S00]  /*cbb0*/  NOP ;  /* 0x0000000000007918 */ /* 0x000fc00000000000 */
        /* <DEDUP_REMOVED lines=12> */
.L_x_261:


//--------------------- .nv.shared._ZN7cutlass13device_kernelINS_4conv6kernel13ConvUniversalINS1_16ConvProblemShapeILNS1_8OperatorE0ELi3EEENS1_10collective14CollectiveConvINS1_46MainloopSm90TmaGmmaWarpSpecializedImplicitGemmILS5_0ELi11ELi3EN4cute5tupleIJNSA_1CILi1EEESD_SD_EEENS1_36KernelImplicitTmaWarpSpecializedSm90ELi1EEENSB_IJNSC_ILi256EEENSC_ILi64EEENSB_IJNSC_ILi32EEEEEEEEENS_10bfloat16_tESM_NSA_8TiledMMAINSA_8MMA_AtomIJNSA_4SM904GMMA27MMA_64x64x16_F32BF16BF16_SSILNSQ_5MajorE0ELSS_0ELNSQ_7ScaleInE1ELST_1EEEEEENSA_6LayoutISE_NSB_IJNSC_ILi0EEESX_SX_EEEEENSB_IJNSA_10UnderscoreES10_S10_EEEEENS7_6detail26Sm90ImplicitGemmTileTraitsINSA_20SM90_TMA_LOAD_IM2COLENSA_14ComposedLayoutINSA_7SwizzleILi2ELi4ELi3EEENSA_18smem_ptr_flag_bitsILi16EEENSW_INSB_IJNSB_IJNSC_ILi8EEESJ_EEENSB_IJSJ_SD_EEENSB_IJSD_NSC_ILi11EEEEEEEEENSB_IJNSB_IJSJ_SH_EEENSB_IJSD_SX_EEENSB_IJSX_NSC_ILi8192EEEEEEEEEEEEEvEENS14_INSA_13SM90_TMA_LOADENS16_IS18_S1A_NSW_INSB_IJNSB_IJS1B_S1B_EEES1D_S1F_EEENSB_IJS1H_S1I_NSB_IJSX_NSC_ILi2048EEEEEEEEEEEEEvEEEENS_8epilogue10collective6detail29Sm90TmaWarpSpecializedAdapterINS20_15DefaultEpilogueISM_NSB_IJNSB_IJllllEEESD_SX_EEES25_NS1Z_6thread17LinearCombinationISM_Li1EffLNS26_9ScaleType4KindE0ELNS_15FloatRoundStyleE2ESM_EENS_4gemm15EpilogueDefaultEEEEEvvEEEEvNT_6ParamsE --------------------------
	.section	.nv.shared._ZN7cutlass13device_kernelINS_4conv6kernel13ConvUniversalINS1_16ConvProblemShapeILNS1_8OperatorE0ELi3EEENS1_10collective14CollectiveConvINS1_46MainloopSm90TmaGmmaWarpSpecializedImplicitGemmILS5_0ELi11ELi3EN4cute5tupleIJNSA_1CILi1EEESD_SD_EEENS1_36KernelImplicitTmaWarpSpecializedSm90ELi1EEENSB_IJNSC_ILi256EEENSC_ILi64EEENSB_IJNSC_ILi32EEEEEEEEENS_10bfloat16_tESM_NSA_8TiledMMAINSA_8MMA_AtomIJNSA_4SM904GMMA27MMA_64x64x16_F32BF16BF16_SSILNSQ_5MajorE0ELSS_0ELNSQ_7ScaleInE1ELST_1EEEEEENSA_6LayoutISE_NSB_IJNSC_ILi0EEESX_SX_EEEEENSB_IJNSA_10UnderscoreES10_S10_EEEEENS7_6detail26Sm90ImplicitGemmTileTraitsINSA_20SM90_TMA_LOAD_IM2COLENSA_14ComposedLayoutINSA_7SwizzleILi2ELi4ELi3EEENSA_18smem_ptr_flag_bitsILi16EEENSW_INSB_IJNSB_IJNSC_ILi8EEESJ_EEENSB_IJSJ_SD_EEENSB_IJSD_NSC_ILi11EEEEEEEEENSB_IJNSB_IJSJ_SH_EEENSB_IJSD_SX_EEENSB_IJSX_NSC_ILi8192EEEEEEEEEEEEEvEENS14_INSA_13SM90_TMA_LOADENS16_IS18_S1A_NSW_INSB_IJNSB_IJS1B_S1B_EEES1D_S1F_EEENSB_IJS1H_S1I_NSB_IJSX_NSC_ILi2048EEEEEEEEEEEEEvEEEENS_8epilogue10collective6detail29Sm90TmaWarpSpecializedAdapterINS20_15DefaultEpilogueISM_NSB_IJNSB_IJllllEEESD_SX_EEES25_NS1Z_6thread17LinearCombinationISM_Li1EffLNS26_9ScaleType4KindE0ELNS_15FloatRoundStyleE2ESM_EENS_4gemm15EpilogueDefaultEEEEEvvEEEEvNT_6ParamsE,"aw",@nobits
	.sectionflags	@""
	.align	16
	.zero		1024


//--------------------- .nv.shared.reserved.0     --------------------------
	.section	.nv.shared.reserved.0,"aw",@nobits
	.weak		__nv_reservedSMEM_offset_0_alias
	.size		__nv_reservedSMEM_offset_0_alias, 0, 0
	.other		__nv_reservedSMEM_offset_0_alias,@"STO_CUDA_RESERVED_SHARED STV_DEFAULT"
__nv_reservedSMEM_offset_0_alias:
	.zero		0


//--------------------- .nv.global                --------------------------
	.section	.nv.global,"aw",@nobits
.nv.global:
	.type		_ZN39_INTERNAL_af4530e0_4_k_cu_d4f1ad30_27964cute1_E,@object
	.size		_ZN39_INTERNAL_af4530e0_4_k_cu_d4f1ad30_27964cute1_E,(_ZN39_INTERNAL_af4530e0_4_k_cu_d4f1ad30_27964cuda3std3__45__cpo6cbeginE - _ZN39_INTERNAL_af4530e0_4_k_cu_d4f1ad30_27964cute1_E)
_ZN39_INTERNAL_af4530e0_4_k_cu_d4f1ad30_27964cute1_E:
	.zero		1
	.type		_ZN39_INTERNAL_af4530e0_4_k_cu_d4f1ad30_27964cuda3std3__45__cpo6cbeginE,@object
	.size		_ZN39_INTERNAL_af4530e0_4_k_cu_d4f1ad30_27964cuda3std3__45__cpo6cbeginE,(_ZN39_INTERNAL_af4530e0_4_k_cu_d4f1ad30_27964cuda3std3__48in_placeE - _ZN39_INTERNAL_af4530e0_4_k_cu_d4f1ad30_27964cuda3std3__45__cpo6cbeginE)
_ZN39_INTERNAL_af4530e0_4_k_cu_d4f1ad30_27964cuda3std3__45__cpo6cbeginE:
	.zero		1
	.type		_ZN39_INTERNAL_af4530e0_4_k_cu_d4f1ad30_27964cuda3std3__48in_placeE,@object
	.size		_ZN39_INTERNAL_af4530e0_4_k_cu_d4f1ad30_27964cuda3std3__48in_placeE,(_ZN39_INTERNAL_af4530e0_4_k_cu_d4f1ad30_27964cuda3std6ranges3__45__cpo9iter_moveE - _ZN39_INTERNAL_af4530e0_4_k_cu_d4f1ad30_27964cuda3std3__48in_placeE)
_ZN39_INTERNAL_af4530e0_4_k_cu_d4f1ad30_27964cuda3std3__48in_placeE:
	.zero		1
	.type		_ZN39_INTERNAL_af4530e0_4_k_cu_d4f1ad30_27964cuda3std6ranges3__45__cpo9iter_moveE,@object
	.size		_ZN39_INTERNAL_af4530e0_4_k_cu_d4f1ad30_27964cuda3std6ranges3__45__cpo9iter_moveE,(_ZN39_INTERNAL_af4530e0_4_k_cu_d4f1ad30_27964cuda3std3__45__cpo5beginE - _ZN39_INTERNAL_af4530e0_4_k_cu_d4f1ad30_27964cuda3std6ranges3__45__cpo9iter_moveE)
_ZN39_INTERNAL_af4530e0_4_k_cu_d4f1ad30_27964cuda3std6ranges3__45__cpo9iter_moveE:
	.zero		1
	.type		_ZN39_INTERNAL_af4530e0_4_k_cu_d4f1ad30_27964cuda3std3__45__cpo5beginE,@object
	.size		_ZN39_INTERNAL_af4530e0_4_k_cu_d4f1ad30_27964cuda3std3__45__cpo5beginE,(_ZN39_INTERNAL_af4530e0_4_k_cu_d4f1ad30_27964cuda3std3__441_GLOBAL__N__af4530e0_4_k_cu_d4f1ad30_27966ignoreE - _ZN39_INTERNAL_af4530e0_4_k_cu_d4f1ad30_27964cuda3std3__45__cpo5beginE)
_ZN39_INTERNAL_af4530e0_4_k_cu_d4f1ad30_27964cuda3std3__45__cpo5beginE:
	.zero		1
	.type		_ZN39_INTERNAL_af4530e0_4_k_cu_d4f1ad30_27964cuda3std3__441_GLOBAL__N__af4530e0_4_k_cu_d4f1ad30_27966ignoreE,@object
	.size		_ZN39_INTERNAL_af4530e0_4_k_cu_d4f1ad30_27964cuda3std3__441_GLOBAL__N__af4530e0_4_k_cu_d4f1ad30_27966ignoreE,(_ZN39_INTERNAL_af4530e0_4_k_cu_d4f1ad30_27964cute7productE - _ZN39_INTERNAL_af4530e0_4_k_cu_d4f1ad30_27964cuda3std3__441_GLOBAL__N__af4530e0_4_k_cu_d4f1ad30_27966ignoreE)
_ZN39_INTERNAL_af4530e0_4_k_cu_d4f1ad30_27964cuda3std3__441_GLOBAL__N__af4530e0_4_k_cu_d4f1ad30_27966ignoreE:
	.zero		1
	.type		_ZN39_INTERNAL_af4530e0_4_k_cu_d4f1ad30_27964cute7productE,@object
	.size		_ZN39_INTERNAL_af4530e0_4_k_cu_d4f1ad30_27964cute7productE,(_ZN39_INTERNAL_af4530e0_4_k_cu_d4f1ad30_27964cuda3std3__45__cpo3endE - _ZN39_INTERNAL_af4530e0_4_k_cu_d4f1ad30_27964cute7productE)
_ZN39_INTERNAL_af4530e0_4_k_cu_d4f1ad30_27964cute7productE:
	.zero		1
	.type		_ZN39_INTERNAL_af4530e0_4_k_cu_d4f1ad30_27964cuda3std3__45__cpo3endE,@object
	.size		_ZN39_INTERNAL_af4530e0_4_k_cu_d4f1ad30_27964cuda3std3__45__cpo3endE,(_ZN39_INTERNAL_af4530e0_4_k_cu_d4f1ad30_27964cuda3std3__419piecewise_constructE - _ZN39_INTERNAL_af4530e0_4_k_cu_d4f1ad30_27964cuda3std3__45__cpo3endE)
_ZN39_INTERNAL_af4530e0_4_k_cu_d4f1ad30_27964cuda3std3__45__cpo3endE:
	.zero		1
	.type		_ZN39_INTERNAL_af4530e0_4_k_cu_d4f1ad30_27964cuda3std3__419piecewise_constructE,@object
	.size		_ZN39_INTERNAL_af4530e0_4_k_cu_d4f1ad30_27964cuda3std3__419piecewise_constructE,(_ZN39_INTERNAL_af4530e0_4_k_cu_d4f1ad30_27964cuda3std3__45__cpo4cendE - _ZN39_INTERNAL_af4530e0_4_k_cu_d4f1ad30_27964cuda3std3__419piecewise_constructE)
_ZN39_INTERNAL_af4530e0_4_k_cu_d4f1ad30_27964cuda3std3__419piecewise_constructE:
	.zero		1
	.type		_ZN39_INTERNAL_af4530e0_4_k_cu_d4f1ad30_27964cuda3std3__45__cpo4cendE,@object
	.size		_ZN39_INTERNAL_af4530e0_4_k_cu_d4f1ad30_27964cuda3std3__45__cpo4cendE,(_ZN39_INTERNAL_af4530e0_4_k_cu_d4f1ad30_27964cuda3std6ranges3__45__cpo4swapE - _ZN39_INTERNAL_af4530e0_4_k_cu_d4f1ad30_27964cuda3std3__45__cpo4cendE)
_ZN39_INTERNAL_af4530e0_4_k_cu_d4f1ad30_27964cuda3std3__45__cpo4cendE:
	.zero		1
	.type		_ZN39_INTERNAL_af4530e0_4_k_cu_d4f1ad30_27964cuda3std6ranges3__45__cpo4swapE,@object
	.size		_ZN39_INTERNAL_af4530e0_4_k_cu_d4f1ad30_27964cuda3std6ranges3__45__cpo4swapE,(.L_7 - _ZN39_INTERNAL_af4530e0_4_k_cu_d4f1ad30_27964cuda3std6ranges3__45__cpo4swapE)
_ZN39_INTERNAL_af4530e0_4_k_cu_d4f1ad30_27964cuda3std6ranges3__45__cpo4swapE:
	.zero		1
.L_7:


//--------------------- .nv.constant0._ZN7cutlass13device_kernelINS_4conv6kernel13ConvUniversalINS1_16ConvProblemShapeILNS1_8OperatorE0ELi3EEENS1_10collective14CollectiveConvINS1_46MainloopSm90TmaGmmaWarpSpecializedImplicitGemmILS5_0ELi11ELi3EN4cute5tupleIJNSA_1CILi1EEESD_SD_EEENS1_36KernelImplicitTmaWarpSpecializedSm90ELi1EEENSB_IJNSC_ILi256EEENSC_ILi64EEENSB_IJNSC_ILi32EEEEEEEEENS_10bfloat16_tESM_NSA_8TiledMMAINSA_8MMA_AtomIJNSA_4SM904GMMA27MMA_64x64x16_F32BF16BF16_SSILNSQ_5MajorE0ELSS_0ELNSQ_7ScaleInE1ELST_1EEEEEENSA_6LayoutISE_NSB_IJNSC_ILi0EEESX_SX_EEEEENSB_IJNSA_10UnderscoreES10_S10_EEEEENS7_6detail26Sm90ImplicitGemmTileTraitsINSA_20SM90_TMA_LOAD_IM2COLENSA_14ComposedLayoutINSA_7SwizzleILi2ELi4ELi3EEENSA_18smem_ptr_flag_bitsILi16EEENSW_INSB_IJNSB_IJNSC_ILi8EEESJ_EEENSB_IJSJ_SD_EEENSB_IJSD_NSC_ILi11EEEEEEEEENSB_IJNSB_IJSJ_SH_EEENSB_IJSD_SX_EEENSB_IJSX_NSC_ILi8192EEEEEEEEEEEEEvEENS14_INSA_13SM90_TMA_LOADENS16_IS18_S1A_NSW_INSB_IJNSB_IJS1B_S1B_EEES1D_S1F_EEENSB_IJS1H_S1I_NSB_IJSX_NSC_ILi2048EEEEEEEEEEEEEvEEEENS_8epilogue10collective6detail29Sm90TmaWarpSpecializedAdapterINS20_15DefaultEpilogueISM_NSB_IJNSB_IJllllEEESD_SX_EEES25_NS1Z_6thread17LinearCombinationISM_Li1EffLNS26_9ScaleType4KindE0ELNS_15FloatRoundStyleE2ESM_EENS_4gemm15EpilogueDefaultEEEEEvvEEEEvNT_6ParamsE --------------------------
	.section	.nv.constant0._ZN7cutlass13device_kernelINS_4conv6kernel13ConvUniversalINS1_16ConvProblemShapeILNS1_8OperatorE0ELi3EEENS1_10collective14CollectiveConvINS1_46MainloopSm90TmaGmmaWarpSpecializedImplicitGemmILS5_0ELi11ELi3EN4cute5tupleIJNSA_1CILi1EEESD_SD_EEENS1_36KernelImplicitTmaWarpSpecializedSm90ELi1EEENSB_IJNSC_ILi256EEENSC_ILi64EEENSB_IJNSC_ILi32EEEEEEEEENS_10bfloat16_tESM_NSA_8TiledMMAINSA_8MMA_AtomIJNSA_4SM904GMMA27MMA_64x64x16_F32BF16BF16_SSILNSQ_5MajorE0ELSS_0ELNSQ_7ScaleInE1ELST_1EEEEEENSA_6LayoutISE_NSB_IJNSC_ILi0EEESX_SX_EEEEENSB_IJNSA_10UnderscoreES10_S10_EEEEENS7_6detail26Sm90ImplicitGemmTileTraitsINSA_20SM90_TMA_LOAD_IM2COLENSA_14ComposedLayoutINSA_7SwizzleILi2ELi4ELi3EEENSA_18smem_ptr_flag_bitsILi16EEENSW_INSB_IJNSB_IJNSC_ILi8EEESJ_EEENSB_IJSJ_SD_EEENSB_IJSD_NSC_ILi11EEEEEEEEENSB_IJNSB_IJSJ_SH_EEENSB_IJSD_SX_EEENSB_IJSX_NSC_ILi8192EEEEEEEEEEEEEvEENS14_INSA_13SM90_TMA_LOADENS16_IS18_S1A_NSW_INSB_IJNSB_IJS1B_S1B_EEES1D_S1F_EEENSB_IJS1H_S1I_NSB_IJSX_NSC_ILi2048EEEEEEEEEEEEEvEEEENS_8epilogue10collective6detail29Sm90TmaWarpSpecializedAdapterINS20_15DefaultEpilogueISM_NSB_IJNSB_IJllllEEESD_SX_EEES25_NS1Z_6thread17LinearCombinationISM_Li1EffLNS26_9ScaleType4KindE0ELNS_15FloatRoundStyleE2ESM_EENS_4gemm15EpilogueDefaultEEEEEvvEEEEvNT_6ParamsE,"a",@progbits
	.sectionflags	@""
	.align	4
.nv.constant0._ZN7cutlass13device_kernelINS_4conv6kernel13ConvUniversalINS1_16ConvProblemShapeILNS1_8OperatorE0ELi3EEENS1_10collective14CollectiveConvINS1_46MainloopSm90TmaGmmaWarpSpecializedImplicitGemmILS5_0ELi11ELi3EN4cute5tupleIJNSA_1CILi1EEESD_SD_EEENS1_36KernelImplicitTmaWarpSpecializedSm90ELi1EEENSB_IJNSC_ILi256EEENSC_ILi64EEENSB_IJNSC_ILi32EEEEEEEEENS_10bfloat16_tESM_NSA_8TiledMMAINSA_8MMA_AtomIJNSA_4SM904GMMA27MMA_64x64x16_F32BF16BF16_SSILNSQ_5MajorE0ELSS_0ELNSQ_7ScaleInE1ELST_1EEEEEENSA_6LayoutISE_NSB_IJNSC_ILi0EEESX_SX_EEEEENSB_IJNSA_10UnderscoreES10_S10_EEEEENS7_6detail26Sm90ImplicitGemmTileTraitsINSA_20SM90_TMA_LOAD_IM2COLENSA_14ComposedLayoutINSA_7SwizzleILi2ELi4ELi3EEENSA_18smem_ptr_flag_bitsILi16EEENSW_INSB_IJNSB_IJNSC_ILi8EEESJ_EEENSB_IJSJ_SD_EEENSB_IJSD_NSC_ILi11EEEEEEEEENSB_IJNSB_IJSJ_SH_EEENSB_IJSD_SX_EEENSB_IJSX_NSC_ILi8192EEEEEEEEEEEEEvEENS14_INSA_13SM90_TMA_LOADENS16_IS18_S1A_NSW_INSB_IJNSB_IJS1B_S1B_EEES1D_S1F_EEENSB_IJS1H_S1I_NSB_IJSX_NSC_ILi2048EEEEEEEEEEEEEvEEEENS_8epilogue10collective6detail29Sm90TmaWarpSpecializedAdapterINS20_15DefaultEpilogueISM_NSB_IJNSB_IJllllEEESD_SX_EEES25_NS1Z_6thread17LinearCombinationISM_Li1EffLNS26_9ScaleType4KindE0ELNS_15FloatRoundStyleE2ESM_EENS_4gemm15EpilogueDefaultEEEEEvvEEEEvNT_6ParamsE:
	.zero		1664


//--------------------- SYMBOLS --------------------------

	.type		.nv.reservedSmem.offset0,@object
	.size		.nv.reservedSmem.offset0,0x4
